//
// Generated by NVIDIA NVVM Compiler
//
// Compiler Build ID: CL-36424714
// Cuda compilation tools, release 13.0, V13.0.88
// Based on NVVM 20.0.0
//

.version 9.0
.target sm_100
.address_size 64

	// .globl	_Z15two_norm_kernelPKfS0_Pfii
.extern .func  (.param .b32 func_retval0) vprintf
(
	.param .b64 vprintf_param_0,
	.param .b64 vprintf_param_1
)
;
// _ZZ15two_norm_kernelPKfS0_PfiiE9a_minus_b has been demoted
.global .align 1 .b8 $str[20] = {97, 102, 116, 101, 114, 32, 99, 111, 109, 112, 117, 116, 101, 32, 97, 45, 98, 58, 10};
.global .align 1 .b8 $str$1[36] = {116, 101, 110, 115, 111, 114, 32, 97, 45, 98, 44, 99, 111, 111, 114, 100, 61, 40, 37, 100, 44, 37, 100, 41, 44, 32, 118, 97, 108, 117, 101, 61, 37, 102, 10};
.global .align 1 .b8 $str$2[29] = {97, 102, 116, 101, 114, 32, 97, 100, 100, 32, 114, 111, 119, 115, 32, 116, 111, 32, 102, 105, 114, 115, 116, 32, 99, 111, 108, 10};
.global .align 1 .b8 $str$3[29] = {116, 101, 110, 115, 111, 114, 32, 97, 45, 98, 44, 114, 111, 119, 61, 37, 100, 44, 32, 118, 97, 108, 117, 101, 61, 37, 102, 10};

.visible .entry _Z15two_norm_kernelPKfS0_Pfii(
	.param .u64 .ptr .align 1 _Z15two_norm_kernelPKfS0_Pfii_param_0,
	.param .u64 .ptr .align 1 _Z15two_norm_kernelPKfS0_Pfii_param_1,
	.param .u64 .ptr .align 1 _Z15two_norm_kernelPKfS0_Pfii_param_2,
	.param .u32 _Z15two_norm_kernelPKfS0_Pfii_param_3,
	.param .u32 _Z15two_norm_kernelPKfS0_Pfii_param_4
)
{
	.local .align 16 .b8 	__local_depot0[16];
	.reg .b64 	%SP;
	.reg .b64 	%SPL;
	.reg .pred 	%p<36>;
	.reg .b32 	%r<207>;
	.reg .b32 	%f<186>;
	.reg .b64 	%rd<44>;
	.reg .b64 	%fd<18>;
	// demoted variable
	.shared .align 4 .b8 _ZZ15two_norm_kernelPKfS0_PfiiE9a_minus_b[16384];
	mov.u64 	%SPL, __local_depot0;
	cvta.local.u64 	%SP, %SPL;
	ld.param.u64 	%rd5, [_Z15two_norm_kernelPKfS0_Pfii_param_0];
	ld.param.u64 	%rd6, [_Z15two_norm_kernelPKfS0_Pfii_param_1];
	ld.param.u32 	%r65, [_Z15two_norm_kernelPKfS0_Pfii_param_3];
	ld.param.u32 	%r66, [_Z15two_norm_kernelPKfS0_Pfii_param_4];
	cvta.to.global.u64 	%rd1, %rd6;
	cvta.to.global.u64 	%rd2, %rd5;
	add.u64 	%rd7, %SP, 0;
	add.u64 	%rd3, %SPL, 0;
	mov.u32 	%r1, %tid.x;
	setp.ne.s32 	%p1, %r1, 0;
	@%p1 bra 	$L__BB0_2;
	mov.u64 	%rd8, $str;
	cvta.global.u64 	%rd9, %rd8;
	{ // callseq 0, 0
	.param .b64 param0;
	st.param.b64 	[param0], %rd9;
	.param .b64 param1;
	st.param.b64 	[param1], 0;
	.param .b32 retval0;
	call.uni (retval0), 
	vprintf, 
	(
	param0, 
	param1
	);
	ld.param.b32 	%r67, [retval0];
	} // callseq 0
$L__BB0_2:
	setp.ge.s32 	%p2, %r1, %r65;
	@%p2 bra 	$L__BB0_17;
	setp.lt.s32 	%p3, %r66, 1;
	@%p3 bra 	$L__BB0_17;
	add.s32 	%r2, %r66, -1;
	and.b32  	%r3, %r66, 7;
	and.b32  	%r4, %r66, 3;
	and.b32  	%r5, %r66, 2147483640;
	and.b32  	%r6, %r66, 1;
	mov.u32 	%r7, %ntid.x;
	mov.u64 	%rd31, $str$1;
	mov.u32 	%r188, %r1;
$L__BB0_5:
	setp.lt.u32 	%p4, %r2, 7;
	mul.lo.s32 	%r9, %r188, %r66;
	mov.b32 	%r191, 0;
	@%p4 bra 	$L__BB0_8;
	mov.b32 	%r189, 0;
$L__BB0_7:
	.pragma "nounroll";
	add.s32 	%r71, %r189, %r9;
	mul.wide.s32 	%rd10, %r71, 4;
	add.s64 	%rd11, %rd2, %rd10;
	ld.global.f32 	%f26, [%rd11];
	add.s64 	%rd12, %rd1, %rd10;
	ld.global.f32 	%f27, [%rd12];
	sub.f32 	%f28, %f26, %f27;
	mul.f32 	%f29, %f28, %f28;
	shl.b32 	%r72, %r71, 2;
	mov.u32 	%r73, _ZZ15two_norm_kernelPKfS0_PfiiE9a_minus_b;
	add.s32 	%r74, %r73, %r72;
	st.shared.f32 	[%r74], %f29;
	cvt.f64.f32 	%fd1, %f29;
	st.local.v2.u32 	[%rd3], {%r188, %r189};
	st.local.f64 	[%rd3+8], %fd1;
	mov.u64 	%rd13, $str$1;
	cvta.global.u64 	%rd14, %rd13;
	add.u64 	%rd15, %SP, 0;
	{ // callseq 1, 0
	.param .b64 param0;
	st.param.b64 	[param0], %rd14;
	.param .b64 param1;
	st.param.b64 	[param1], %rd15;
	.param .b32 retval0;
	call.uni (retval0), 
	vprintf, 
	(
	param0, 
	param1
	);
	ld.param.b32 	%r75, [retval0];
	} // callseq 1
	add.s32 	%r77, %r189, 1;
	ld.global.f32 	%f30, [%rd11+4];
	ld.global.f32 	%f31, [%rd12+4];
	sub.f32 	%f32, %f30, %f31;
	mul.f32 	%f33, %f32, %f32;
	st.shared.f32 	[%r74+4], %f33;
	cvt.f64.f32 	%fd2, %f33;
	st.local.v2.u32 	[%rd3], {%r188, %r77};
	st.local.f64 	[%rd3+8], %fd2;
	{ // callseq 2, 0
	.param .b64 param0;
	st.param.b64 	[param0], %rd14;
	.param .b64 param1;
	st.param.b64 	[param1], %rd15;
	.param .b32 retval0;
	call.uni (retval0), 
	vprintf, 
	(
	param0, 
	param1
	);
	ld.param.b32 	%r78, [retval0];
	} // callseq 2
	add.s32 	%r80, %r189, 2;
	ld.global.f32 	%f34, [%rd11+8];
	ld.global.f32 	%f35, [%rd12+8];
	sub.f32 	%f36, %f34, %f35;
	mul.f32 	%f37, %f36, %f36;
	st.shared.f32 	[%r74+8], %f37;
	cvt.f64.f32 	%fd3, %f37;
	st.local.v2.u32 	[%rd3], {%r188, %r80};
	st.local.f64 	[%rd3+8], %fd3;
	{ // callseq 3, 0
	.param .b64 param0;
	st.param.b64 	[param0], %rd14;
	.param .b64 param1;
	st.param.b64 	[param1], %rd15;
	.param .b32 retval0;
	call.uni (retval0), 
	vprintf, 
	(
	param0, 
	param1
	);
	ld.param.b32 	%r81, [retval0];
	} // callseq 3
	add.s32 	%r83, %r189, 3;
	ld.global.f32 	%f38, [%rd11+12];
	ld.global.f32 	%f39, [%rd12+12];
	sub.f32 	%f40, %f38, %f39;
	mul.f32 	%f41, %f40, %f40;
	st.shared.f32 	[%r74+12], %f41;
	cvt.f64.f32 	%fd4, %f41;
	st.local.v2.u32 	[%rd3], {%r188, %r83};
	st.local.f64 	[%rd3+8], %fd4;
	{ // callseq 4, 0
	.param .b64 param0;
	st.param.b64 	[param0], %rd14;
	.param .b64 param1;
	st.param.b64 	[param1], %rd15;
	.param .b32 retval0;
	call.uni (retval0), 
	vprintf, 
	(
	param0, 
	param1
	);
	ld.param.b32 	%r84, [retval0];
	} // callseq 4
	add.s32 	%r86, %r189, 4;
	ld.global.f32 	%f42, [%rd11+16];
	ld.global.f32 	%f43, [%rd12+16];
	sub.f32 	%f44, %f42, %f43;
	mul.f32 	%f45, %f44, %f44;
	st.shared.f32 	[%r74+16], %f45;
	cvt.f64.f32 	%fd5, %f45;
	st.local.v2.u32 	[%rd3], {%r188, %r86};
	st.local.f64 	[%rd3+8], %fd5;
	{ // callseq 5, 0
	.param .b64 param0;
	st.param.b64 	[param0], %rd14;
	.param .b64 param1;
	st.param.b64 	[param1], %rd15;
	.param .b32 retval0;
	call.uni (retval0), 
	vprintf, 
	(
	param0, 
	param1
	);
	ld.param.b32 	%r87, [retval0];
	} // callseq 5
	add.s32 	%r89, %r189, 5;
	ld.global.f32 	%f46, [%rd11+20];
	ld.global.f32 	%f47, [%rd12+20];
	sub.f32 	%f48, %f46, %f47;
	mul.f32 	%f49, %f48, %f48;
	st.shared.f32 	[%r74+20], %f49;
	cvt.f64.f32 	%fd6, %f49;
	st.local.v2.u32 	[%rd3], {%r188, %r89};
	st.local.f64 	[%rd3+8], %fd6;
	{ // callseq 6, 0
	.param .b64 param0;
	st.param.b64 	[param0], %rd14;
	.param .b64 param1;
	st.param.b64 	[param1], %rd15;
	.param .b32 retval0;
	call.uni (retval0), 
	vprintf, 
	(
	param0, 
	param1
	);
	ld.param.b32 	%r90, [retval0];
	} // callseq 6
	add.s32 	%r92, %r189, 6;
	ld.global.f32 	%f50, [%rd11+24];
	ld.global.f32 	%f51, [%rd12+24];
	sub.f32 	%f52, %f50, %f51;
	mul.f32 	%f53, %f52, %f52;
	st.shared.f32 	[%r74+24], %f53;
	cvt.f64.f32 	%fd7, %f53;
	st.local.v2.u32 	[%rd3], {%r188, %r92};
	st.local.f64 	[%rd3+8], %fd7;
	{ // callseq 7, 0
	.param .b64 param0;
	st.param.b64 	[param0], %rd14;
	.param .b64 param1;
	st.param.b64 	[param1], %rd15;
	.param .b32 retval0;
	call.uni (retval0), 
	vprintf, 
	(
	param0, 
	param1
	);
	ld.param.b32 	%r93, [retval0];
	} // callseq 7
	add.s32 	%r95, %r189, 7;
	ld.global.f32 	%f54, [%rd11+28];
	ld.global.f32 	%f55, [%rd12+28];
	sub.f32 	%f56, %f54, %f55;
	mul.f32 	%f57, %f56, %f56;
	st.shared.f32 	[%r74+28], %f57;
	cvt.f64.f32 	%fd8, %f57;
	st.local.v2.u32 	[%rd3], {%r188, %r95};
	st.local.f64 	[%rd3+8], %fd8;
	{ // callseq 8, 0
	.param .b64 param0;
	st.param.b64 	[param0], %rd14;
	.param .b64 param1;
	st.param.b64 	[param1], %rd15;
	.param .b32 retval0;
	call.uni (retval0), 
	vprintf, 
	(
	param0, 
	param1
	);
	ld.param.b32 	%r96, [retval0];
	} // callseq 8
	add.s32 	%r189, %r189, 8;
	setp.ne.s32 	%p5, %r189, %r5;
	mov.u32 	%r191, %r5;
	@%p5 bra 	$L__BB0_7;
$L__BB0_8:
	setp.eq.s32 	%p6, %r3, 0;
	@%p6 bra 	$L__BB0_16;
	add.s32 	%r98, %r3, -1;
	setp.lt.u32 	%p7, %r98, 3;
	@%p7 bra 	$L__BB0_11;
	add.s32 	%r99, %r191, %r9;
	mul.wide.s32 	%rd16, %r99, 4;
	add.s64 	%rd17, %rd2, %rd16;
	ld.global.f32 	%f58, [%rd17];
	add.s64 	%rd18, %rd1, %rd16;
	ld.global.f32 	%f59, [%rd18];
	sub.f32 	%f60, %f58, %f59;
	mul.f32 	%f61, %f60, %f60;
	shl.b32 	%r100, %r99, 2;
	mov.u32 	%r101, _ZZ15two_norm_kernelPKfS0_PfiiE9a_minus_b;
	add.s32 	%r102, %r101, %r100;
	st.shared.f32 	[%r102], %f61;
	cvt.f64.f32 	%fd9, %f61;
	st.local.v2.u32 	[%rd3], {%r188, %r191};
	st.local.f64 	[%rd3+8], %fd9;
	cvta.global.u64 	%rd20, %rd31;
	{ // callseq 9, 0
	.param .b64 param0;
	st.param.b64 	[param0], %rd20;
	.param .b64 param1;
	st.param.b64 	[param1], %rd7;
	.param .b32 retval0;
	call.uni (retval0), 
	vprintf, 
	(
	param0, 
	param1
	);
	ld.param.b32 	%r103, [retval0];
	} // callseq 9
	add.s32 	%r105, %r191, 1;
	ld.global.f32 	%f62, [%rd17+4];
	ld.global.f32 	%f63, [%rd18+4];
	sub.f32 	%f64, %f62, %f63;
	mul.f32 	%f65, %f64, %f64;
	st.shared.f32 	[%r102+4], %f65;
	cvt.f64.f32 	%fd10, %f65;
	st.local.v2.u32 	[%rd3], {%r188, %r105};
	st.local.f64 	[%rd3+8], %fd10;
	{ // callseq 10, 0
	.param .b64 param0;
	st.param.b64 	[param0], %rd20;
	.param .b64 param1;
	st.param.b64 	[param1], %rd7;
	.param .b32 retval0;
	call.uni (retval0), 
	vprintf, 
	(
	param0, 
	param1
	);
	ld.param.b32 	%r106, [retval0];
	} // callseq 10
	add.s32 	%r108, %r191, 2;
	ld.global.f32 	%f66, [%rd17+8];
	ld.global.f32 	%f67, [%rd18+8];
	sub.f32 	%f68, %f66, %f67;
	mul.f32 	%f69, %f68, %f68;
	st.shared.f32 	[%r102+8], %f69;
	cvt.f64.f32 	%fd11, %f69;
	st.local.v2.u32 	[%rd3], {%r188, %r108};
	st.local.f64 	[%rd3+8], %fd11;
	{ // callseq 11, 0
	.param .b64 param0;
	st.param.b64 	[param0], %rd20;
	.param .b64 param1;
	st.param.b64 	[param1], %rd7;
	.param .b32 retval0;
	call.uni (retval0), 
	vprintf, 
	(
	param0, 
	param1
	);
	ld.param.b32 	%r109, [retval0];
	} // callseq 11
	add.s32 	%r111, %r191, 3;
	ld.global.f32 	%f70, [%rd17+12];
	ld.global.f32 	%f71, [%rd18+12];
	sub.f32 	%f72, %f70, %f71;
	mul.f32 	%f73, %f72, %f72;
	st.shared.f32 	[%r102+12], %f73;
	cvt.f64.f32 	%fd12, %f73;
	st.local.v2.u32 	[%rd3], {%r188, %r111};
	st.local.f64 	[%rd3+8], %fd12;
	{ // callseq 12, 0
	.param .b64 param0;
	st.param.b64 	[param0], %rd20;
	.param .b64 param1;
	st.param.b64 	[param1], %rd7;
	.param .b32 retval0;
	call.uni (retval0), 
	vprintf, 
	(
	param0, 
	param1
	);
	ld.param.b32 	%r112, [retval0];
	} // callseq 12
	add.s32 	%r191, %r191, 4;
$L__BB0_11:
	setp.eq.s32 	%p8, %r4, 0;
	@%p8 bra 	$L__BB0_16;
	setp.eq.s32 	%p9, %r4, 1;
	@%p9 bra 	$L__BB0_14;
	add.s32 	%r114, %r191, %r9;
	mul.wide.s32 	%rd22, %r114, 4;
	add.s64 	%rd23, %rd2, %rd22;
	ld.global.f32 	%f74, [%rd23];
	add.s64 	%rd24, %rd1, %rd22;
	ld.global.f32 	%f75, [%rd24];
	sub.f32 	%f76, %f74, %f75;
	mul.f32 	%f77, %f76, %f76;
	shl.b32 	%r115, %r114, 2;
	mov.u32 	%r116, _ZZ15two_norm_kernelPKfS0_PfiiE9a_minus_b;
	add.s32 	%r117, %r116, %r115;
	st.shared.f32 	[%r117], %f77;
	cvt.f64.f32 	%fd13, %f77;
	st.local.v2.u32 	[%rd3], {%r188, %r191};
	st.local.f64 	[%rd3+8], %fd13;
	cvta.global.u64 	%rd26, %rd31;
	{ // callseq 13, 0
	.param .b64 param0;
	st.param.b64 	[param0], %rd26;
	.param .b64 param1;
	st.param.b64 	[param1], %rd7;
	.param .b32 retval0;
	call.uni (retval0), 
	vprintf, 
	(
	param0, 
	param1
	);
	ld.param.b32 	%r118, [retval0];
	} // callseq 13
	add.s32 	%r120, %r191, 1;
	ld.global.f32 	%f78, [%rd23+4];
	ld.global.f32 	%f79, [%rd24+4];
	sub.f32 	%f80, %f78, %f79;
	mul.f32 	%f81, %f80, %f80;
	st.shared.f32 	[%r117+4], %f81;
	cvt.f64.f32 	%fd14, %f81;
	st.local.v2.u32 	[%rd3], {%r188, %r120};
	st.local.f64 	[%rd3+8], %fd14;
	{ // callseq 14, 0
	.param .b64 param0;
	st.param.b64 	[param0], %rd26;
	.param .b64 param1;
	st.param.b64 	[param1], %rd7;
	.param .b32 retval0;
	call.uni (retval0), 
	vprintf, 
	(
	param0, 
	param1
	);
	ld.param.b32 	%r121, [retval0];
	} // callseq 14
	add.s32 	%r191, %r191, 2;
$L__BB0_14:
	setp.eq.s32 	%p10, %r6, 0;
	@%p10 bra 	$L__BB0_16;
	add.s32 	%r123, %r191, %r9;
	mul.wide.s32 	%rd28, %r123, 4;
	add.s64 	%rd29, %rd2, %rd28;
	ld.global.f32 	%f82, [%rd29];
	add.s64 	%rd30, %rd1, %rd28;
	ld.global.f32 	%f83, [%rd30];
	sub.f32 	%f84, %f82, %f83;
	mul.f32 	%f85, %f84, %f84;
	shl.b32 	%r124, %r123, 2;
	mov.u32 	%r125, _ZZ15two_norm_kernelPKfS0_PfiiE9a_minus_b;
	add.s32 	%r126, %r125, %r124;
	st.shared.f32 	[%r126], %f85;
	cvt.f64.f32 	%fd15, %f85;
	st.local.v2.u32 	[%rd3], {%r188, %r191};
	st.local.f64 	[%rd3+8], %fd15;
	cvta.global.u64 	%rd32, %rd31;
	{ // callseq 15, 0
	.param .b64 param0;
	st.param.b64 	[param0], %rd32;
	.param .b64 param1;
	st.param.b64 	[param1], %rd7;
	.param .b32 retval0;
	call.uni (retval0), 
	vprintf, 
	(
	param0, 
	param1
	);
	ld.param.b32 	%r127, [retval0];
	} // callseq 15
$L__BB0_16:
	add.s32 	%r188, %r188, %r7;
	setp.lt.s32 	%p11, %r188, %r65;
	@%p11 bra 	$L__BB0_5;
$L__BB0_17:
	setp.ne.s32 	%p12, %r1, 0;
	bar.sync 	0;
	@%p12 bra 	$L__BB0_19;
	mov.u64 	%rd34, $str$2;
	cvta.global.u64 	%rd35, %rd34;
	{ // callseq 16, 0
	.param .b64 param0;
	st.param.b64 	[param0], %rd35;
	.param .b64 param1;
	st.param.b64 	[param1], 0;
	.param .b32 retval0;
	call.uni (retval0), 
	vprintf, 
	(
	param0, 
	param1
	);
	ld.param.b32 	%r129, [retval0];
	} // callseq 16
$L__BB0_19:
	setp.ge.s32 	%p13, %r1, %r65;
	@%p13 bra 	$L__BB0_38;
	setp.gt.s32 	%p14, %r66, 1;
	mov.u32 	%r18, %ntid.x;
	mov.u32 	%r200, %r1;
	@%p14 bra 	$L__BB0_21;
	bra.uni 	$L__BB0_37;
$L__BB0_21:
	add.s32 	%r137, %r66, -1;
	add.s32 	%r19, %r66, -2;
	add.s32 	%r138, %r66, 15;
	and.b32  	%r139, %r138, 15;
	add.s32 	%r20, %r139, -1;
	add.s32 	%r140, %r66, 7;
	and.b32  	%r141, %r140, 7;
	add.s32 	%r21, %r141, -1;
	and.b32  	%r22, %r137, 15;
	and.b32  	%r23, %r138, 7;
	and.b32  	%r24, %r140, 3;
	and.b32  	%r142, %r137, -16;
	neg.s32 	%r25, %r142;
	shl.b32 	%r26, %r66, 2;
	mov.u64 	%rd39, $str$3;
	add.u64 	%rd41, %SP, 0;
	mov.u32 	%r193, %r1;
$L__BB0_22:
	setp.lt.u32 	%p16, %r19, 15;
	mul.lo.s32 	%r144, %r193, %r66;
	shl.b32 	%r145, %r144, 2;
	mov.u32 	%r146, _ZZ15two_norm_kernelPKfS0_PfiiE9a_minus_b;
	add.s32 	%r28, %r146, %r145;
	ld.shared.f32 	%f180, [%r28];
	mov.b32 	%r198, 1;
	@%p16 bra 	$L__BB0_26;
	mad.lo.s32 	%r149, %r26, %r193, %r146;
	add.s32 	%r194, %r149, 32;
	mov.b32 	%r195, 0;
	mov.u32 	%r196, %r25;
$L__BB0_24:
	.pragma "nounroll";
	ld.shared.f32 	%f88, [%r194+-28];
	add.f32 	%f89, %f88, %f180;
	ld.shared.f32 	%f90, [%r194+-24];
	add.f32 	%f91, %f90, %f89;
	ld.shared.f32 	%f92, [%r194+-20];
	add.f32 	%f93, %f92, %f91;
	ld.shared.f32 	%f94, [%r194+-16];
	add.f32 	%f95, %f94, %f93;
	ld.shared.f32 	%f96, [%r194+-12];
	add.f32 	%f97, %f96, %f95;
	ld.shared.f32 	%f98, [%r194+-8];
	add.f32 	%f99, %f98, %f97;
	ld.shared.f32 	%f100, [%r194+-4];
	add.f32 	%f101, %f100, %f99;
	ld.shared.f32 	%f102, [%r194];
	add.f32 	%f103, %f102, %f101;
	ld.shared.f32 	%f104, [%r194+4];
	add.f32 	%f105, %f104, %f103;
	ld.shared.f32 	%f106, [%r194+8];
	add.f32 	%f107, %f106, %f105;
	ld.shared.f32 	%f108, [%r194+12];
	add.f32 	%f109, %f108, %f107;
	ld.shared.f32 	%f110, [%r194+16];
	add.f32 	%f111, %f110, %f109;
	ld.shared.f32 	%f112, [%r194+20];
	add.f32 	%f113, %f112, %f111;
	ld.shared.f32 	%f114, [%r194+24];
	add.f32 	%f115, %f114, %f113;
	ld.shared.f32 	%f116, [%r194+28];
	add.f32 	%f117, %f116, %f115;
	ld.shared.f32 	%f118, [%r194+32];
	add.f32 	%f180, %f118, %f117;
	add.s32 	%r196, %r196, 16;
	add.s32 	%r195, %r195, 16;
	add.s32 	%r194, %r194, 64;
	setp.eq.s32 	%p17, %r196, 0;
	@%p17 bra 	$L__BB0_25;
	bra.uni 	$L__BB0_24;
$L__BB0_25:
	add.s32 	%r198, %r195, 1;
$L__BB0_26:
	setp.eq.s32 	%p18, %r22, 0;
	@%p18 bra 	$L__BB0_36;
	setp.lt.u32 	%p19, %r20, 7;
	@%p19 bra 	$L__BB0_29;
	shl.b32 	%r150, %r198, 2;
	add.s32 	%r151, %r28, %r150;
	ld.shared.f32 	%f120, [%r151];
	add.f32 	%f121, %f120, %f180;
	ld.shared.f32 	%f122, [%r151+4];
	add.f32 	%f123, %f122, %f121;
	ld.shared.f32 	%f124, [%r151+8];
	add.f32 	%f125, %f124, %f123;
	ld.shared.f32 	%f126, [%r151+12];
	add.f32 	%f127, %f126, %f125;
	ld.shared.f32 	%f128, [%r151+16];
	add.f32 	%f129, %f128, %f127;
	ld.shared.f32 	%f130, [%r151+20];
	add.f32 	%f131, %f130, %f129;
	ld.shared.f32 	%f132, [%r151+24];
	add.f32 	%f133, %f132, %f131;
	ld.shared.f32 	%f134, [%r151+28];
	add.f32 	%f180, %f134, %f133;
	add.s32 	%r198, %r198, 8;
$L__BB0_29:
	setp.eq.s32 	%p20, %r23, 0;
	@%p20 bra 	$L__BB0_36;
	setp.lt.u32 	%p21, %r21, 3;
	@%p21 bra 	$L__BB0_32;
	shl.b32 	%r152, %r198, 2;
	add.s32 	%r153, %r28, %r152;
	ld.shared.f32 	%f136, [%r153];
	add.f32 	%f137, %f136, %f180;
	ld.shared.f32 	%f138, [%r153+4];
	add.f32 	%f139, %f138, %f137;
	ld.shared.f32 	%f140, [%r153+8];
	add.f32 	%f141, %f140, %f139;
	ld.shared.f32 	%f142, [%r153+12];
	add.f32 	%f180, %f142, %f141;
	add.s32 	%r198, %r198, 4;
$L__BB0_32:
	setp.eq.s32 	%p22, %r24, 0;
	@%p22 bra 	$L__BB0_36;
	setp.eq.s32 	%p23, %r24, 1;
	shl.b32 	%r154, %r198, 2;
	add.s32 	%r42, %r28, %r154;
	ld.shared.f32 	%f143, [%r42];
	add.f32 	%f180, %f143, %f180;
	@%p23 bra 	$L__BB0_36;
	setp.eq.s32 	%p24, %r24, 2;
	ld.shared.f32 	%f144, [%r42+4];
	add.f32 	%f180, %f144, %f180;
	@%p24 bra 	$L__BB0_36;
	ld.shared.f32 	%f145, [%r42+8];
	add.f32 	%f180, %f145, %f180;
$L__BB0_36:
	st.shared.f32 	[%r28], %f180;
	cvt.f64.f32 	%fd17, %f180;
	st.local.u32 	[%rd3], %r193;
	st.local.f64 	[%rd3+8], %fd17;
	cvta.global.u64 	%rd40, %rd39;
	{ // callseq 18, 0
	.param .b64 param0;
	st.param.b64 	[param0], %rd40;
	.param .b64 param1;
	st.param.b64 	[param1], %rd41;
	.param .b32 retval0;
	call.uni (retval0), 
	vprintf, 
	(
	param0, 
	param1
	);
	ld.param.b32 	%r155, [retval0];
	} // callseq 18
	add.s32 	%r193, %r193, %r18;
	setp.lt.s32 	%p25, %r193, %r65;
	@%p25 bra 	$L__BB0_22;
	bra.uni 	$L__BB0_38;
$L__BB0_37:
	mul.lo.s32 	%r131, %r200, %r66;
	shl.b32 	%r132, %r131, 2;
	mov.u32 	%r133, _ZZ15two_norm_kernelPKfS0_PfiiE9a_minus_b;
	add.s32 	%r134, %r133, %r132;
	ld.shared.f32 	%f86, [%r134];
	cvt.f64.f32 	%fd16, %f86;
	st.local.u32 	[%rd3], %r200;
	st.local.f64 	[%rd3+8], %fd16;
	mov.u64 	%rd36, $str$3;
	cvta.global.u64 	%rd37, %rd36;
	add.u64 	%rd38, %SP, 0;
	{ // callseq 17, 0
	.param .b64 param0;
	st.param.b64 	[param0], %rd37;
	.param .b64 param1;
	st.param.b64 	[param1], %rd38;
	.param .b32 retval0;
	call.uni (retval0), 
	vprintf, 
	(
	param0, 
	param1
	);
	ld.param.b32 	%r135, [retval0];
	} // callseq 17
	add.s32 	%r200, %r200, %r18;
	setp.lt.s32 	%p15, %r200, %r65;
	@%p15 bra 	$L__BB0_37;
$L__BB0_38:
	setp.ne.s32 	%p26, %r1, 0;
	bar.sync 	0;
	@%p26 bra 	$L__BB0_53;
	setp.lt.s32 	%p27, %r65, 2;
	ld.shared.f32 	%f185, [_ZZ15two_norm_kernelPKfS0_PfiiE9a_minus_b];
	@%p27 bra 	$L__BB0_52;
	add.s32 	%r46, %r65, -1;
	add.s32 	%r158, %r65, -2;
	and.b32  	%r47, %r46, 7;
	setp.lt.u32 	%p28, %r158, 7;
	mov.b32 	%r205, 1;
	@%p28 bra 	$L__BB0_44;
	and.b32  	%r160, %r46, -8;
	neg.s32 	%r203, %r160;
	shl.b32 	%r49, %r66, 2;
	mov.u32 	%r161, _ZZ15two_norm_kernelPKfS0_PfiiE9a_minus_b;
	add.s32 	%r201, %r161, %r49;
	shl.b32 	%r51, %r66, 5;
	mov.b32 	%r202, 0;
$L__BB0_42:
	.pragma "nounroll";
	ld.shared.f32 	%f146, [%r201];
	add.f32 	%f147, %f146, %f185;
	st.shared.f32 	[_ZZ15two_norm_kernelPKfS0_PfiiE9a_minus_b], %f147;
	add.s32 	%r162, %r201, %r49;
	ld.shared.f32 	%f148, [%r162];
	add.f32 	%f149, %f148, %f147;
	st.shared.f32 	[_ZZ15two_norm_kernelPKfS0_PfiiE9a_minus_b], %f149;
	add.s32 	%r163, %r162, %r49;
	ld.shared.f32 	%f150, [%r163];
	add.f32 	%f151, %f150, %f149;
	st.shared.f32 	[_ZZ15two_norm_kernelPKfS0_PfiiE9a_minus_b], %f151;
	add.s32 	%r164, %r163, %r49;
	ld.shared.f32 	%f152, [%r164];
	add.f32 	%f153, %f152, %f151;
	st.shared.f32 	[_ZZ15two_norm_kernelPKfS0_PfiiE9a_minus_b], %f153;
	add.s32 	%r165, %r164, %r49;
	ld.shared.f32 	%f154, [%r165];
	add.f32 	%f155, %f154, %f153;
	st.shared.f32 	[_ZZ15two_norm_kernelPKfS0_PfiiE9a_minus_b], %f155;
	add.s32 	%r166, %r165, %r49;
	ld.shared.f32 	%f156, [%r166];
	add.f32 	%f157, %f156, %f155;
	st.shared.f32 	[_ZZ15two_norm_kernelPKfS0_PfiiE9a_minus_b], %f157;
	add.s32 	%r167, %r166, %r49;
	ld.shared.f32 	%f158, [%r167];
	add.f32 	%f159, %f158, %f157;
	st.shared.f32 	[_ZZ15two_norm_kernelPKfS0_PfiiE9a_minus_b], %f159;
	add.s32 	%r168, %r167, %r49;
	ld.shared.f32 	%f160, [%r168];
	add.f32 	%f185, %f160, %f159;
	st.shared.f32 	[_ZZ15two_norm_kernelPKfS0_PfiiE9a_minus_b], %f185;
	add.s32 	%r203, %r203, 8;
	add.s32 	%r202, %r202, 8;
	add.s32 	%r201, %r201, %r51;
	setp.ne.s32 	%p29, %r203, 0;
	@%p29 bra 	$L__BB0_42;
	add.s32 	%r205, %r202, 1;
$L__BB0_44:
	setp.eq.s32 	%p30, %r47, 0;
	@%p30 bra 	$L__BB0_52;
	and.b32  	%r60, %r46, 3;
	setp.lt.u32 	%p31, %r47, 4;
	@%p31 bra 	$L__BB0_47;
	mul.lo.s32 	%r169, %r205, %r66;
	shl.b32 	%r170, %r169, 2;
	mov.u32 	%r171, _ZZ15two_norm_kernelPKfS0_PfiiE9a_minus_b;
	add.s32 	%r172, %r171, %r170;
	ld.shared.f32 	%f161, [%r172];
	add.f32 	%f162, %f161, %f185;
	st.shared.f32 	[_ZZ15two_norm_kernelPKfS0_PfiiE9a_minus_b], %f162;
	shl.b32 	%r173, %r66, 2;
	add.s32 	%r174, %r172, %r173;
	ld.shared.f32 	%f163, [%r174];
	add.f32 	%f164, %f163, %f162;
	st.shared.f32 	[_ZZ15two_norm_kernelPKfS0_PfiiE9a_minus_b], %f164;
	add.s32 	%r175, %r174, %r173;
	ld.shared.f32 	%f165, [%r175];
	add.f32 	%f166, %f165, %f164;
	st.shared.f32 	[_ZZ15two_norm_kernelPKfS0_PfiiE9a_minus_b], %f166;
	add.s32 	%r176, %r175, %r173;
	ld.shared.f32 	%f167, [%r176];
	add.f32 	%f185, %f167, %f166;
	st.shared.f32 	[_ZZ15two_norm_kernelPKfS0_PfiiE9a_minus_b], %f185;
	add.s32 	%r205, %r205, 4;
$L__BB0_47:
	setp.eq.s32 	%p32, %r60, 0;
	@%p32 bra 	$L__BB0_52;
	setp.eq.s32 	%p33, %r60, 1;
	@%p33 bra 	$L__BB0_50;
	mul.lo.s32 	%r177, %r205, %r66;
	shl.b32 	%r178, %r177, 2;
	mov.u32 	%r179, _ZZ15two_norm_kernelPKfS0_PfiiE9a_minus_b;
	add.s32 	%r180, %r179, %r178;
	ld.shared.f32 	%f168, [%r180];
	add.f32 	%f169, %f168, %f185;
	st.shared.f32 	[_ZZ15two_norm_kernelPKfS0_PfiiE9a_minus_b], %f169;
	shl.b32 	%r181, %r66, 2;
	add.s32 	%r182, %r180, %r181;
	ld.shared.f32 	%f170, [%r182];
	add.f32 	%f185, %f170, %f169;
	st.shared.f32 	[_ZZ15two_norm_kernelPKfS0_PfiiE9a_minus_b], %f185;
	add.s32 	%r205, %r205, 2;
$L__BB0_50:
	and.b32  	%r183, %r46, 1;
	setp.eq.b32 	%p34, %r183, 1;
	not.pred 	%p35, %p34;
	@%p35 bra 	$L__BB0_52;
	mul.lo.s32 	%r184, %r205, %r66;
	shl.b32 	%r185, %r184, 2;
	mov.u32 	%r186, _ZZ15two_norm_kernelPKfS0_PfiiE9a_minus_b;
	add.s32 	%r187, %r186, %r185;
	ld.shared.f32 	%f171, [%r187];
	add.f32 	%f185, %f171, %f185;
	st.shared.f32 	[_ZZ15two_norm_kernelPKfS0_PfiiE9a_minus_b], %f185;
$L__BB0_52:
	ld.param.u64 	%rd43, [_Z15two_norm_kernelPKfS0_Pfii_param_2];
	sqrt.rn.f32 	%f172, %f185;
	cvta.to.global.u64 	%rd42, %rd43;
	st.global.f32 	[%rd42], %f172;
$L__BB0_53:
	ret;

}


// ===== COMPILED SASS (sm_100) =====

	.target	sm_100

	.elftype	@"ET_EXEC"


//--------------------- .note.nv.tkinfo           --------------------------
	.section	.note.nv.tkinfo,"",@"SHT_NOTE"
	.sectionflags	@"SHF_NOTE_NV_TKINFO"
	.tkinfo
        /*0018*/ 	.word	0x00000002
        /*0030*/ 	.string	""
        /*0030*/ 	.string	"ptxas"
        /*0030*/ 	.string	"Cuda compilation tools, release 13.0, V13.0.88"
        /*0030*/ 	.string	"Build cuda_13.0.r13.0/compiler.36424714_0"
        /*0030*/ 	.string	"-arch sm_100 -m 64 "



//--------------------- .note.nv.cuinfo           --------------------------
	.section	.note.nv.cuinfo,"",@"SHT_NOTE"
	.sectionflags	@"SHF_NOTE_NV_CUINFO"
        /*0018*/ 	.short	0x0002
        /*001a*/ 	.short	0x0064
        /*001c*/ 	.short	0x0082
	.zero		2


//--------------------- .nv.info                  --------------------------
	.section	.nv.info,"",@"SHT_CUDA_INFO"
	.align	4


	//----- nvinfo : EIATTR_REGCOUNT
	.align		4
        /*0000*/ 	.byte	0x04, 0x2f
        /*0002*/ 	.short	(.L_5 - .L_4)
	.align		4
.L_4:
        /*0004*/ 	.word	index@(_Z15two_norm_kernelPKfS0_Pfii)
        /*0008*/ 	.word	0x00000022


	//----- nvinfo : EIATTR_FRAME_SIZE
	.align		4
.L_5:
        /*000c*/ 	.byte	0x04, 0x11
        /*000e*/ 	.short	(.L_7 - .L_6)
	.align		4
.L_6:
        /*0010*/ 	.word	index@($__internal_0_$__cuda_sm20_sqrt_rn_f32_slowpath)
        /*0014*/ 	.word	0x00000010


	//----- nvinfo : EIATTR_FRAME_SIZE
	.align		4
.L_7:
        /*0018*/ 	.byte	0x04, 0x11
        /*001a*/ 	.short	(.L_9 - .L_8)
	.align		4
.L_8:
        /*001c*/ 	.word	index@(_Z15two_norm_kernelPKfS0_Pfii)
        /*0020*/ 	.word	0x00000010


	//----- nvinfo : EIATTR_MIN_STACK_SIZE
	.align		4
.L_9:
        /*0024*/ 	.byte	0x04, 0x12
        /*0026*/ 	.short	(.L_11 - .L_10)
	.align		4
.L_10:
        /*0028*/ 	.word	index@(_Z15two_norm_kernelPKfS0_Pfii)
        /*002c*/ 	.word	0x00000010
.L_11:


//--------------------- .nv.compat                --------------------------
	.section	.nv.compat,"",@"SHT_CUDA_COMPAT_INFO"
	.align	4
        /*0000*/ 	.byte	0x02, 0x09, 0x00, 0x00, 0x02, 0x02, 0x01, 0x00, 0x02, 0x05, 0x05, 0x00, 0x03, 0x07, 0x01, 0x01
        /*0010*/ 	.byte	0x02, 0x03, 0x00, 0x00, 0x02, 0x06, 0x01, 0x00, 0x04, 0x0b, 0x08, 0x00, 0x01, 0x00, 0x00, 0x00
        /*0020*/ 	.byte	0x00, 0x00, 0x00, 0x00


//--------------------- .nv.info._Z15two_norm_kernelPKfS0_Pfii --------------------------
	.section	.nv.info._Z15two_norm_kernelPKfS0_Pfii,"",@"SHT_CUDA_INFO"
	.sectionflags	@""
	.align	4


	//----- nvinfo : EIATTR_CUDA_API_VERSION
	.align		4
        /*0000*/ 	.byte	0x04, 0x37
        /*0002*/ 	.short	(.L_13 - .L_12)
.L_12:
        /*0004*/ 	.word	0x00000082


	//----- nvinfo : EIATTR_KPARAM_INFO
	.align		4
.L_13:
        /*0008*/ 	.byte	0x04, 0x17
        /*000a*/ 	.short	(.L_15 - .L_14)
.L_14:
        /*000c*/ 	.word	0x00000000
        /*0010*/ 	.short	0x0004
        /*0012*/ 	.short	0x001c
        /*0014*/ 	.byte	0x00, 0xf0, 0x11, 0x00


	//----- nvinfo : EIATTR_KPARAM_INFO
	.align		4
.L_15:
        /*0018*/ 	.byte	0x04, 0x17
        /*001a*/ 	.short	(.L_17 - .L_16)
.L_16:
        /*001c*/ 	.word	0x00000000
        /*0020*/ 	.short	0x0003
        /*0022*/ 	.short	0x0018
        /*0024*/ 	.byte	0x00, 0xf0, 0x11, 0x00


	//----- nvinfo : EIATTR_KPARAM_INFO
	.align		4
.L_17:
        /*0028*/ 	.byte	0x04, 0x17
        /*002a*/ 	.short	(.L_19 - .L_18)
.L_18:
        /*002c*/ 	.word	0x00000000
        /*0030*/ 	.short	0x0002
        /*0032*/ 	.short	0x0010
        /*0034*/ 	.byte	0x00, 0xf5, 0x21, 0x00


	//----- nvinfo : EIATTR_KPARAM_INFO
	.align		4
.L_19:
        /*0038*/ 	.byte	0x04, 0x17
        /*003a*/ 	.short	(.L_21 - .L_20)
.L_20:
        /*003c*/ 	.word	0x00000000
        /*0040*/ 	.short	0x0001
        /*0042*/ 	.short	0x0008
        /*0044*/ 	.byte	0x00, 0xf5, 0x21, 0x00


	//----- nvinfo : EIATTR_KPARAM_INFO
	.align		4
.L_21:
        /*0048*/ 	.byte	0x04, 0x17
        /*004a*/ 	.short	(.L_23 - .L_22)
.L_22:
        /*004c*/ 	.word	0x00000000
        /*0050*/ 	.short	0x0000
        /*0052*/ 	.short	0x0000
        /*0054*/ 	.byte	0x00, 0xf5, 0x21, 0x00


	//----- nvinfo : EIATTR_SPARSE_MMA_MASK
	.align		4
.L_23:
        /*0058*/ 	.byte	0x03, 0x50
        /*005a*/ 	.short	0x0000


	//----- nvinfo : EIATTR_MAXREG_COUNT
	.align		4
        /*005c*/ 	.byte	0x03, 0x1b
        /*005e*/ 	.short	0x00ff


	//----- nvinfo : EIATTR_NUM_BARRIERS
	.align		4
        /*0060*/ 	.byte	0x02, 0x4c
        /*0062*/ 	.byte	0x01
	.zero		1


	//----- nvinfo : EIATTR_EXTERNS
	.align		4
        /*0064*/ 	.byte	0x04, 0x0f
        /*0066*/ 	.short	(.L_25 - .L_24)


	//   ....[0]....
	.align		4
.L_24:
        /*0068*/ 	.word	index@(vprintf)


	//----- nvinfo : EIATTR_MERCURY_ISA_VERSION
	.align		4
.L_25:
        /*006c*/ 	.byte	0x03, 0x5f
        /*006e*/ 	.short	0x0101


	//----- nvinfo : EIATTR_VRC_CTA_INIT_COUNT
	.align		4
        /*0070*/ 	.byte	0x02, 0x4a
	.zero		1
	.zero		1


	//----- nvinfo : EIATTR_SYSCALL_OFFSETS
	.align		4
        /*0074*/ 	.byte	0x04, 0x46
        /*0076*/ 	.short	(.L_27 - .L_26)


	//   ....[0]....
.L_26:
        /*0078*/ 	.word	0x00000120


	//   ....[1]....
        /*007c*/ 	.word	0x000003f0


	//   ....[2]....
        /*0080*/ 	.word	0x00000560


	//   ....[3]....
        /*0084*/ 	.word	0x000006c0


	//   ....[4]....
        /*0088*/ 	.word	0x00000820


	//   ....[5]....
        /*008c*/ 	.word	0x00000980


	//   ....[6]....
        /*0090*/ 	.word	0x00000ae0


	//   ....[7]....
        /*0094*/ 	.word	0x00000c40


	//   ....[8]....
        /*0098*/ 	.word	0x00000da0


	//   ....[9]....
        /*009c*/ 	.word	0x00001050


	//   ....[10]....
        /*00a0*/ 	.word	0x000011c0


	//   ....[11]....
        /*00a4*/ 	.word	0x00001320


	//   ....[12]....
        /*00a8*/ 	.word	0x00001480


	//   ....[13]....
        /*00ac*/ 	.word	0x000016e0


	//   ....[14]....
        /*00b0*/ 	.word	0x00001850


	//   ....[15]....
        /*00b4*/ 	.word	0x00001a70


	//   ....[16]....
        /*00b8*/ 	.word	0x00001b90


	//   ....[17]....
        /*00bc*/ 	.word	0x00001d70


	//   ....[18]....
        /*00c0*/ 	.word	0x00002590


	//----- nvinfo : EIATTR_EXIT_INSTR_OFFSETS
	.align		4
.L_27:
        /*00c4*/ 	.byte	0x04, 0x1c
        /*00c6*/ 	.short	(.L_29 - .L_28)


	//   ....[0]....
.L_28:
        /*00c8*/ 	.word	0x00002620


	//   ....[1]....
        /*00cc*/ 	.word	0x00002d90


	//----- nvinfo : EIATTR_CRS_STACK_SIZE
	.align		4
.L_29:
        /*00d0*/ 	.byte	0x04, 0x1e
        /*00d2*/ 	.short	(.L_31 - .L_30)
.L_30:
        /*00d4*/ 	.word	0x00000000


	//----- nvinfo : EIATTR_CBANK_PARAM_SIZE
	.align		4
.L_31:
        /*00d8*/ 	.byte	0x03, 0x19
        /*00da*/ 	.short	0x0020


	//----- nvinfo : EIATTR_PARAM_CBANK
	.align		4
        /*00dc*/ 	.byte	0x04, 0x0a
        /*00de*/ 	.short	(.L_33 - .L_32)
	.align		4
.L_32:
        /*00e0*/ 	.word	index@(.nv.constant0._Z15two_norm_kernelPKfS0_Pfii)
        /*00e4*/ 	.short	0x0380
        /*00e6*/ 	.short	0x0020


	//----- nvinfo : EIATTR_SW_WAR
	.align		4
.L_33:
        /*00e8*/ 	.byte	0x04, 0x36
        /*00ea*/ 	.short	(.L_35 - .L_34)
.L_34:
        /*00ec*/ 	.word	0x00000008
.L_35:


//--------------------- .nv.callgraph             --------------------------
	.section	.nv.callgraph,"",@"SHT_CUDA_CALLGRAPH"
	.align	4
	.sectionentsize	8
	.align		4
        /*0000*/ 	.word	0x00000000
	.align		4
        /*0004*/ 	.word	0xffffffff
	.align		4
        /*0008*/ 	.word	index@(_Z15two_norm_kernelPKfS0_Pfii)
	.align		4
        /*000c*/ 	.word	index@(vprintf)
	.align		4
        /*0010*/ 	.word	0x00000000
	.align		4
        /*0014*/ 	.word	0xfffffffe
	.align		4
        /*0018*/ 	.word	0x00000000
	.align		4
        /*001c*/ 	.word	0xfffffffd
	.align		4
        /*0020*/ 	.word	0x00000000
	.align		4
        /*0024*/ 	.word	0xfffffffc


//--------------------- .nv.constant4             --------------------------
	.section	.nv.constant4,"a",@progbits
	.align	8
	.align		8
.nv.constant4:
        /*0000*/ 	.dword	vprintf
	.align		8
        /*0008*/ 	.dword	$str
	.align		8
        /*0010*/ 	.dword	$str$1
	.align		8
        /*0018*/ 	.dword	$str$2
	.align		8
        /*0020*/ 	.dword	$str$3


//--------------------- .text._Z15two_norm_kernelPKfS0_Pfii --------------------------
	.section	.text._Z15two_norm_kernelPKfS0_Pfii,"ax",@progbits
	.align	128
        .global         _Z15two_norm_kernelPKfS0_Pfii
        .type           _Z15two_norm_kernelPKfS0_Pfii,@function
        .size           _Z15two_norm_kernelPKfS0_Pfii,(.L_x_47 - _Z15two_norm_kernelPKfS0_Pfii)
        .other          _Z15two_norm_kernelPKfS0_Pfii,@"STO_CUDA_ENTRY STV_DEFAULT"
_Z15two_norm_kernelPKfS0_Pfii:
.text._Z15two_norm_kernelPKfS0_Pfii:
[----:B------:R-:W0:Y:S01]  /*0000*/  LDC R1, c[0x0][0x37c] ;  /* 0x0000df00ff017b82 */ /* 0x000e220000000800 */
[----:B------:R-:W1:Y:S01]  /*0010*/  S2R R18, SR_TID.X ;  /* 0x0000000000127919 */ /* 0x000e620000002100 */
[----:B------:R-:W2:Y:S01]  /*0020*/  LDCU UR4, c[0x0][0x2f8] ;  /* 0x00005f00ff0477ac */ /* 0x000ea20008000800 */
[----:B0-----:R-:W-:Y:S01]  /*0030*/  VIADD R1, R1, 0xfffffff0 ;  /* 0xfffffff001017836 */ /* 0x001fe20000000000 */
[----:B------:R-:W-:Y:S01]  /*0040*/  BSSY.RECONVERGENT B6, `(.L_x_0) ;  /* 0x000000f000067945 */ /* 0x000fe20003800200 */
[----:B------:R-:W0:Y:S01]  /*0050*/  LDCU UR5, c[0x0][0x2fc] ;  /* 0x00005f80ff0577ac */ /* 0x000e220008000800 */
[----:B------:R-:W3:Y:S02]  /*0060*/  LDCU UR36, c[0x0][0x39c] ;  /* 0x00007380ff2477ac */ /* 0x000ee40008000800 */
[----:B--2---:R-:W-:-:S05]  /*0070*/  IADD3 R22, P1, PT, R1, UR4, RZ ;  /* 0x0000000401167c10 */ /* 0x004fca000ff3e0ff */
[----:B0-----:R-:W-:Y:S01]  /*0080*/  IMAD.X R2, RZ, RZ, UR5, P1 ;  /* 0x00000005ff027e24 */ /* 0x001fe200088e06ff */
[----:B-1----:R-:W-:-:S13]  /*0090*/  ISETP.NE.AND P0, PT, R18, RZ, PT ;  /* 0x000000ff1200720c */ /* 0x002fda0003f05270 */
[----:B---3--:R-:W-:Y:S05]  /*00a0*/  @P0 BRA `(.L_x_1) ;  /* 0x0000000000200947 */ /* 0x008fea0003800000 */
[----:B------:R-:W-:Y:S01]  /*00b0*/  MOV R0, 0x0 ;  /* 0x0000000000007802 */ /* 0x000fe20000000f00 */
[----:B------:R-:W0:Y:S01]  /*00c0*/  LDCU.64 UR4, c[0x4][0x8] ;  /* 0x01000100ff0477ac */ /* 0x000e220008000a00 */
[----:B------:R-:W-:Y:S02]  /*00d0*/  CS2R R6, SRZ ;  /* 0x0000000000067805 */ /* 0x000fe4000001ff00 */
[----:B------:R1:W2:Y:S01]  /*00e0*/  LDC.64 R8, c[0x4][R0] ;  /* 0x0100000000087b82 */ /* 0x0002a20000000a00 */
[----:B0-----:R-:W-:Y:S01]  /*00f0*/  MOV R4, UR4 ;  /* 0x0000000400047c02 */ /* 0x001fe20008000f00 */
[----:B-1----:R-:W-:-:S07]  /*0100*/  IMAD.U32 R5, RZ, RZ, UR5 ;  /* 0x00000005ff057e24 */ /* 0x002fce000f8e00ff */
[----:B------:R-:W-:-:S07]  /*0110*/  LEPC R20, `(.L_x_1) ;  /* 0x000000001014794e */ /* 0x000fce0000000000 */
[----:B--2---:R-:W-:Y:S05]  /*0120*/  CALL.ABS.NOINC R8 ;  /* 0x0000000008007343 */ /* 0x004fea0003c00000 */
.L_x_1:
[----:B------:R-:W-:Y:S05]  /*0130*/  BSYNC.RECONVERGENT B6 ;  /* 0x0000000000067941 */ /* 0x000fea0003800200 */
.L_x_0:
[----:B------:R-:W0:Y:S08]  /*0140*/  LDC.64 R4, c[0x0][0x398] ;  /* 0x0000e600ff047b82 */ /* 0x000e300000000a00 */
[----:B------:R-:W1:Y:S01]  /*0150*/  LDC.64 R30, c[0x0][0x358] ;  /* 0x0000d600ff1e7b82 */ /* 0x000e620000000a00 */
[----:B0-----:R-:W-:-:S04]  /*0160*/  ISETP.GE.AND P0, PT, R5, 0x1, PT ;  /* 0x000000010500780c */ /* 0x001fc80003f06270 */
[----:B------:R-:W-:-:S13]  /*0170*/  ISETP.GE.OR P0, PT, R18, R4, !P0 ;  /* 0x000000041200720c */ /* 0x000fda0004706670 */
[----:B-1----:R-:W-:Y:S05]  /*0180*/  @P0 BRA `(.L_x_2) ;  /* 0x00000018004c0947 */ /* 0x002fea0003800000 */
[----:B------:R-:W0:Y:S01]  /*0190*/  LDC R25, c[0x0][0x360] ;  /* 0x0000d800ff197b82 */ /* 0x000e220000000800 */
[----:B------:R-:W-:-:S07]  /*01a0*/  LOP3.LUT R24, R5, 0x7ffffff8, RZ, 0xc0, !PT ;  /* 0x7ffffff805187812 */ /* 0x000fce00078ec0ff */
.L_x_23:
[----:B------:R-:W1:Y:S01]  /*01b0*/  LDCU UR4, c[0x0][0x39c] ;  /* 0x00007380ff0477ac */ /* 0x000e620008000800 */
[----:B------:R-:W-:Y:S01]  /*01c0*/  IMAD.MOV.U32 R19, RZ, RZ, RZ ;  /* 0x000000ffff137224 */ /* 0x000fe200078e00ff */
[----:B-1----:R-:W-:-:S04]  /*01d0*/  UIADD3 UR4, UPT, UPT, UR4, -0x1, URZ ;  /* 0xffffffff04047890 */ /* 0x002fc8000fffe0ff */
[----:B------:R-:W-:-:S09]  /*01e0*/  UISETP.GE.U32.AND UP0, UPT, UR4, 0x7, UPT ;  /* 0x000000070400788c */ /* 0x000fd2000bf06070 */
[----:B------:R-:W-:Y:S05]  /*01f0*/  BRA.U !UP0, `(.L_x_3) ;  /* 0x0000000d08007547 */ /* 0x000fea000b800000 */
[----:B------:R-:W-:Y:S01]  /*0200*/  HFMA2 R19, -RZ, RZ, 0, 0 ;  /* 0x00000000ff137431 */ /* 0x000fe200000001ff */
[----:B------:R-:W-:Y:S06]  /*0210*/  BSSY.RECONVERGENT B6, `(.L_x_4) ;  /* 0x00000bd000067945 */ /* 0x000fec0003800200 */
.L_x_13:
[----:B------:R-:W1:Y:S01]  /*0220*/  LDC.64 R28, c[0x0][0x380] ;  /* 0x0000e000ff1c7b82 */ /* 0x000e620000000a00 */
[----:B------:R-:W-:Y:S01]  /*0230*/  R2UR UR4, R30 ;  /* 0x000000001e0472ca */ /* 0x000fe200000e0000 */
[----:B------:R-:W-:Y:S01]  /*0240*/  IMAD R5, R18, UR36, R19 ;  /* 0x0000002412057c24 */ /* 0x000fe2000f8e0213 */
[C---:B------:R-:W-:Y:S02]  /*0250*/  R2UR UR5, R31.reuse ;  /* 0x000000001f0572ca */ /* 0x040fe400000e0000 */
[----:B------:R-:W-:Y:S02]  /*0260*/  R2UR UR6, R30 ;  /* 0x000000001e0672ca */ /* 0x000fe400000e0000 */
[----:B------:R-:W-:Y:S01]  /*0270*/  R2UR UR7, R31 ;  /* 0x000000001f0772ca */ /* 0x000fe200000e0000 */
[----:B------:R-:W2:Y:S01]  /*0280*/  LDC.64 R26, c[0x0][0x388] ;  /* 0x0000e200ff1a7b82 */ /* 0x000ea20000000a00 */
[----:B-1----:R-:W-:-:S07]  /*0290*/  IMAD.WIDE R28, R5, 0x4, R28 ;  /* 0x00000004051c7825 */ /* 0x002fce00078e021c */
[----:B------:R-:W3:Y:S01]  /*02a0*/  LDG.E R0, desc[UR4][R28.64] ;  /* 0x000000041c007981 */ /* 0x000ee2000c1e1900 */
[----:B--2---:R-:W-:-:S05]  /*02b0*/  IMAD.WIDE R26, R5, 0x4, R26 ;  /* 0x00000004051a7825 */ /* 0x004fca00078e021a */
[----:B------:R-:W3:Y:S01]  /*02c0*/  LDG.E R3, desc[UR6][R26.64] ;  /* 0x000000061a037981 */ /* 0x000ee2000c1e1900 */
[----:B------:R-:W1:Y:S01]  /*02d0*/  S2UR UR5, SR_CgaCtaId ;  /* 0x00000000000579c3 */ /* 0x000e620000008800 */
[----:B------:R-:W-:Y:S01]  /*02e0*/  UMOV UR4, 0x400 ;  /* 0x0000040000047882 */ /* 0x000fe20000000000 */
[----:B------:R-:W-:Y:S01]  /*02f0*/  MOV R8, 0x0 ;  /* 0x0000000000087802 */ /* 0x000fe20000000f00 */
[----:B------:R2:W-:Y:S05]  /*0300*/  STL.64 [R1], R18 ;  /* 0x0000001201007387 */ /* 0x0005ea0000100a00 */
[----:B------:R-:W4:Y:S01]  /*0310*/  LDC.64 R8, c[0x4][R8] ;  /* 0x0100000008087b82 */ /* 0x000f220000000a00 */
[----:B-1----:R-:W-:-:S06]  /*0320*/  ULEA UR4, UR5, UR4, 0x18 ;  /* 0x0000000405047291 */ /* 0x002fcc000f8ec0ff */
[----:B------:R-:W-:-:S05]  /*0330*/  LEA R16, R5, UR4, 0x2 ;  /* 0x0000000405107c11 */ /* 0x000fca000f8e10ff */
[----:B------:R-:W1:Y:S01]  /*0340*/  LDCU.64 UR4, c[0x4][0x10] ;  /* 0x01000200ff0477ac */ /* 0x000e620008000a00 */
[----:B------:R-:W-:Y:S01]  /*0350*/  MOV R6, R22 ;  /* 0x0000001600067202 */ /* 0x000fe20000000f00 */
[----:B------:R-:W-:Y:S02]  /*0360*/  IMAD.MOV.U32 R7, RZ, RZ, R2 ;  /* 0x000000ffff077224 */ /* 0x000fe400078e0002 */
[----:B-1----:R-:W-:Y:S02]  /*0370*/  IMAD.U32 R4, RZ, RZ, UR4 ;  /* 0x00000004ff047e24 */ /* 0x002fe4000f8e00ff */
[----:B------:R-:W-:Y:S02]  /*0380*/  IMAD.U32 R5, RZ, RZ, UR5 ;  /* 0x00000005ff057e24 */ /* 0x000fe4000f8e00ff */
[----:B---3--:R-:W-:-:S04]  /*0390*/  FADD R3, R0, -R3 ;  /* 0x8000000300037221 */ /* 0x008fc80000000000 */
[----:B------:R-:W-:-:S04]  /*03a0*/  FMUL R3, R3, R3 ;  /* 0x0000000303037220 */ /* 0x000fc80000400000 */
[----:B------:R-:W1:Y:S01]  /*03b0*/  F2F.F64.F32 R10, R3 ;  /* 0x00000003000a7310 */ /* 0x000e620000201800 */
[----:B------:R2:W-:Y:S04]  /*03c0*/  STS [R16], R3 ;  /* 0x0000000310007388 */ /* 0x0005e80000000800 */
[----:B-1--4-:R2:W-:Y:S02]  /*03d0*/  STL.64 [R1+0x8], R10 ;  /* 0x0000080a01007387 */ /* 0x0125e40000100a00 */
[----:B------:R-:W-:-:S07]  /*03e0*/  LEPC R20, `(.L_x_5) ;  /* 0x000000001014794e */ /* 0x000fce0000000000 */
[----:B0-2---:R-:W-:Y:S05]  /*03f0*/  CALL.ABS.NOINC R8 ;  /* 0x0000000008007343 */ /* 0x005fea0003c00000 */
.L_x_5:
[C---:B------:R-:W-:Y:S02]  /*0400*/  R2UR UR4, R30.reuse ;  /* 0x000000001e0472ca */ /* 0x040fe400000e0000 */
[C---:B------:R-:W-:Y:S02]  /*0410*/  R2UR UR5, R31.reuse ;  /* 0x000000001f0572ca */ /* 0x040fe400000e0000 */
[----:B------:R-:W-:Y:S02]  /*0420*/  R2UR UR6, R30 ;  /* 0x000000001e0672ca */ /* 0x000fe400000e0000 */
[----:B------:R-:W-:-:S09]  /*0430*/  R2UR UR7, R31 ;  /* 0x000000001f0772ca */ /* 0x000fd200000e0000 */
[----:B------:R-:W2:Y:S01]  /*0440*/  LDG.E R0, desc[UR4][R28.64+0x4] ;  /* 0x000004041c007981 */ /* 0x000ea2000c1e1900 */
[----:B------:R-:W-:Y:S01]  /*0450*/  VIADD R13, R19, 0x1 ;  /* 0x00000001130d7836 */ /* 0x000fe20000000000 */
[----:B------:R-:W-:Y:S01]  /*0460*/  MOV R12, R18 ;  /* 0x00000012000c7202 */ /* 0x000fe20000000f00 */
[----:B------:R-:W0:Y:S01]  /*0470*/  LDCU.64 UR4, c[0x4][0x10] ;  /* 0x01000200ff0477ac */ /* 0x000e220008000a00 */
[----:B------:R-:W2:Y:S01]  /*0480*/  LDG.E R3, desc[UR6][R26.64+0x4] ;  /* 0x000004061a037981 */ /* 0x000ea2000c1e1900 */
[----:B------:R-:W-:Y:S01]  /*0490*/  MOV R17, 0x0 ;  /* 0x0000000000117802 */ /* 0x000fe20000000f00 */
[----:B------:R-:W-:Y:S01]  /*04a0*/  IMAD.MOV.U32 R7, RZ, RZ, R2 ;  /* 0x000000ffff077224 */ /* 0x000fe200078e0002 */
[----:B------:R-:W-:Y:S01]  /*04b0*/  MOV R6, R22 ;  /* 0x0000001600067202 */ /* 0x000fe20000000f00 */
[----:B------:R1:W-:Y:S01]  /*04c0*/  STL.64 [R1], R12 ;  /* 0x0000000c01007387 */ /* 0x0003e20000100a00 */
[----:B------:R1:W3:Y:S01]  /*04d0*/  LDC.64 R8, c[0x4][R17] ;  /* 0x0100000011087b82 */ /* 0x0002e20000000a00 */
[----:B0-----:R-:W-:-:S02]  /*04e0*/  IMAD.U32 R4, RZ, RZ, UR4 ;  /* 0x00000004ff047e24 */ /* 0x001fc4000f8e00ff */
[----:B------:R-:W-:Y:S02]  /*04f0*/  IMAD.U32 R5, RZ, RZ, UR5 ;  /* 0x00000005ff057e24 */ /* 0x000fe4000f8e00ff */
[----:B--2---:R-:W-:-:S04]  /*0500*/  FADD R3, R0, -R3 ;  /* 0x8000000300037221 */ /* 0x004fc80000000000 */
[----:B------:R-:W-:-:S04]  /*0510*/  FMUL R3, R3, R3 ;  /* 0x0000000303037220 */ /* 0x000fc80000400000 */
[----:B------:R-:W0:Y:S01]  /*0520*/  F2F.F64.F32 R10, R3 ;  /* 0x00000003000a7310 */ /* 0x000e220000201800 */
[----:B------:R1:W-:Y:S04]  /*0530*/  STS [R16+0x4], R3 ;  /* 0x0000040310007388 */ /* 0x0003e80000000800 */
[----:B0--3--:R1:W-:Y:S02]  /*0540*/  STL.64 [R1+0x8], R10 ;  /* 0x0000080a01007387 */ /* 0x0093e40000100a00 */
[----:B------:R-:W-:-:S07]  /*0550*/  LEPC R20, `(.L_x_6) ;  /* 0x000000001014794e */ /* 0x000fce0000000000 */
[----:B-1----:R-:W-:Y:S05]  /*0560*/  CALL.ABS.NOINC R8 ;  /* 0x0000000008007343 */ /* 0x002fea0003c00000 */
.L_x_6:
[C---:B------:R-:W-:Y:S02]  /*0570*/  R2UR UR4, R30.reuse ;  /* 0x000000001e0472ca */ /* 0x040fe400000e0000 */
[C---:B------:R-:W-:Y:S02]  /*0580*/  R2UR UR5, R31.reuse ;  /* 0x000000001f0572ca */ /* 0x040fe400000e0000 */
[----:B------:R-:W-:Y:S02]  /*0590*/  R2UR UR6, R30 ;  /* 0x000000001e0672ca */ /* 0x000fe400000e0000 */
[----:B------:R-:W-:-:S09]  /*05a0*/  R2UR UR7, R31 ;  /* 0x000000001f0772ca */ /* 0x000fd200000e0000 */
[----:B------:R-:W2:Y:S01]  /*05b0*/  LDG.E R0, desc[UR4][R28.64+0x8] ;  /* 0x000008041c007981 */ /* 0x000ea2000c1e1900 */
[----:B------:R-:W-:Y:S01]  /*05c0*/  VIADD R13, R19, 0x2 ;  /* 0x00000002130d7836 */ /* 0x000fe20000000000 */
[----:B------:R-:W-:Y:S01]  /*05d0*/  MOV R12, R18 ;  /* 0x00000012000c7202 */ /* 0x000fe20000000f00 */
[----:B------:R0:W1:Y:S01]  /*05e0*/  LDC.64 R8, c[0x4][R17] ;  /* 0x0100000011087b82 */ /* 0x0000620000000a00 */
[----:B------:R-:W2:Y:S01]  /*05f0*/  LDG.E R3, desc[UR6][R26.64+0x8] ;  /* 0x000008061a037981 */ /* 0x000ea2000c1e1900 */
[----:B------:R-:W3:Y:S01]  /*0600*/  LDCU.64 UR4, c[0x4][0x10] ;  /* 0x01000200ff0477ac */ /* 0x000ee20008000a00 */
[----:B------:R-:W-:Y:S01]  /*0610*/  MOV R6, R22 ;  /* 0x0000001600067202 */ /* 0x000fe20000000f00 */
[----:B------:R-:W-:Y:S01]  /*0620*/  IMAD.MOV.U32 R7, RZ, RZ, R2 ;  /* 0x000000ffff077224 */ /* 0x000fe200078e0002 */
[----:B------:R0:W-:Y:S01]  /*0630*/  STL.64 [R1], R12 ;  /* 0x0000000c01007387 */ /* 0x0001e20000100a00 */
[----:B---3--:R-:W-:Y:S02]  /*0640*/  IMAD.U32 R4, RZ, RZ, UR4 ;  /* 0x00000004ff047e24 */ /* 0x008fe4000f8e00ff */
[----:B------:R-:W-:-:S02]  /*0650*/  IMAD.U32 R5, RZ, RZ, UR5 ;  /* 0x00000005ff057e24 */ /* 0x000fc4000f8e00ff */
[----:B--2---:R-:W-:-:S04]  /*0660*/  FADD R3, R0, -R3 ;  /* 0x8000000300037221 */ /* 0x004fc80000000000 */
[----:B------:R-:W-:-:S04]  /*0670*/  FMUL R3, R3, R3 ;  /* 0x0000000303037220 */ /* 0x000fc80000400000 */
[----:B------:R-:W2:Y:S01]  /*0680*/  F2F.F64.F32 R10, R3 ;  /* 0x00000003000a7310 */ /* 0x000ea20000201800 */
[----:B------:R0:W-:Y:S04]  /*0690*/  STS [R16+0x8], R3 ;  /* 0x0000080310007388 */ /* 0x0001e80000000800 */
[----:B-12---:R0:W-:Y:S02]  /*06a0*/  STL.64 [R1+0x8], R10 ;  /* 0x0000080a01007387 */ /* 0x0061e40000100a00 */
[----:B------:R-:W-:-:S07]  /*06b0*/  LEPC R20, `(.L_x_7) ;  /* 0x000000001014794e */ /* 0x000fce0000000000 */
[----:B0-----:R-:W-:Y:S05]  /*06c0*/  CALL.ABS.NOINC R8 ;  /* 0x0000000008007343 */ /* 0x001fea0003c00000 */
.L_x_7:
        /* <DEDUP_REMOVED lines=22> */
.L_x_8:
        /* <DEDUP_REMOVED lines=22> */
.L_x_9:
        /* <DEDUP_REMOVED lines=22> */
.L_x_10:
        /* <DEDUP_REMOVED lines=22> */
.L_x_11:
        /* <DEDUP_REMOVED lines=22> */
.L_x_12:
[----:B------:R-:W-:-:S05]  /*0db0*/  VIADD R19, R19, 0x8 ;  /* 0x0000000813137836 */ /* 0x000fca0000000000 */
[----:B------:R-:W-:-:S13]  /*0dc0*/  ISETP.NE.AND P0, PT, R19, R24, PT ;  /* 0x000000181300720c */ /* 0x000fda0003f05270 */
[----:B------:R-:W-:Y:S05]  /*0dd0*/  @P0 BRA `(.L_x_13) ;  /* 0xfffffff400100947 */ /* 0x000fea000383ffff */
[----:B------:R-:W-:Y:S05]  /*0de0*/  BSYNC.RECONVERGENT B6 ;  /* 0x0000000000067941 */ /* 0x000fea0003800200 */
.L_x_4:
[----:B------:R-:W-:-:S07]  /*0df0*/  MOV R19, R24 ;  /* 0x0000001800137202 */ /* 0x000fce0000000f00 */
.L_x_3:
[----:B------:R-:W1:Y:S02]  /*0e00*/  LDCU UR4, c[0x0][0x39c] ;  /* 0x00007380ff0477ac */ /* 0x000e640008000800 */
[----:B-1----:R-:W-:-:S04]  /*0e10*/  ULOP3.LUT UR4, UR4, 0x7, URZ, 0xc0, !UPT ;  /* 0x0000000704047892 */ /* 0x002fc8000f8ec0ff */
[----:B------:R-:W-:-:S09]  /*0e20*/  UISETP.NE.AND UP0, UPT, UR4, URZ, UPT ;  /* 0x000000ff0400728c */ /* 0x000fd2000bf05270 */
[----:B------:R-:W-:Y:S05]  /*0e30*/  BRA.U !UP0, `(.L_x_14) ;  /* 0x0000000d08107547 */ /* 0x000fea000b800000 */
[----:B------:R-:W-:-:S04]  /*0e40*/  UIADD3 UR4, UPT, UPT, UR4, -0x1, URZ ;  /* 0xffffffff04047890 */ /* 0x000fc8000fffe0ff */
[----:B------:R-:W-:-:S09]  /*0e50*/  UISETP.GE.U32.AND UP0, UPT, UR4, 0x3, UPT ;  /* 0x000000030400788c */ /* 0x000fd2000bf06070 */
[----:B------:R-:W-:Y:S05]  /*0e60*/  BRA.U !UP0, `(.L_x_15) ;  /* 0x00000005088c7547 */ /* 0x000fea000b800000 */
[----:B------:R-:W1:Y:S01]  /*0e70*/  LDC.64 R28, c[0x0][0x380] ;  /* 0x0000e000ff1c7b82 */ /* 0x000e620000000a00 */
[----:B------:R-:W2:Y:S01]  /*0e80*/  LDCU UR4, c[0x0][0x39c] ;  /* 0x00007380ff0477ac */ /* 0x000ea20008000800 */
[C---:B------:R-:W-:Y:S02]  /*0e90*/  R2UR UR6, R30.reuse ;  /* 0x000000001e0672ca */ /* 0x040fe400000e0000 */
[C---:B------:R-:W-:Y:S02]  /*0ea0*/  R2UR UR7, R31.reuse ;  /* 0x000000001f0772ca */ /* 0x040fe400000e0000 */
[----:B------:R-:W-:Y:S02]  /*0eb0*/  R2UR UR8, R30 ;  /* 0x000000001e0872ca */ /* 0x000fe400000e0000 */
[----:B------:R-:W3:Y:S01]  /*0ec0*/  LDC.64 R16, c[0x0][0x388] ;  /* 0x0000e200ff107b82 */ /* 0x000ee20000000a00 */
[----:B------:R-:W-:Y:S01]  /*0ed0*/  R2UR UR9, R31 ;  /* 0x000000001f0972ca */ /* 0x000fe200000e0000 */
[----:B--2---:R-:W-:-:S04]  /*0ee0*/  IMAD R23, R18, UR4, R19 ;  /* 0x0000000412177c24 */ /* 0x004fc8000f8e0213 */
[----:B-1----:R-:W-:-:S05]  /*0ef0*/  IMAD.WIDE R28, R23, 0x4, R28 ;  /* 0x00000004171c7825 */ /* 0x002fca00078e021c */
[----:B------:R-:W2:Y:S01]  /*0f00*/  LDG.E R0, desc[UR6][R28.64] ;  /* 0x000000061c007981 */ /* 0x000ea2000c1e1900 */
[----:B---3--:R-:W-:-:S05]  /*0f10*/  IMAD.WIDE R16, R23, 0x4, R16 ;  /* 0x0000000417107825 */ /* 0x008fca00078e0210 */
[----:B------:R-:W2:Y:S01]  /*0f20*/  LDG.E R3, desc[UR8][R16.64] ;  /* 0x0000000810037981 */ /* 0x000ea2000c1e1900 */
        /* <DEDUP_REMOVED lines=12> */
[----:B--2---:R-:W-:-:S04]  /*0ff0*/  FADD R0, R0, -R3 ;  /* 0x8000000300007221 */ /* 0x004fc80000000000 */
[----:B------:R-:W-:-:S04]  /*1000*/  FMUL R0, R0, R0 ;  /* 0x0000000000007220 */ /* 0x000fc80000400000 */
[----:B------:R-:W1:Y:S01]  /*1010*/  F2F.F64.F32 R10, R0 ;  /* 0x00000000000a7310 */ /* 0x000e620000201800 */
[----:B------:R3:W-:Y:S04]  /*1020*/  STS [R23], R0 ;  /* 0x0000000017007388 */ /* 0x0007e80000000800 */
[----:B-1--4-:R3:W-:Y:S02]  /*1030*/  STL.64 [R1+0x8], R10 ;  /* 0x0000080a01007387 */ /* 0x0127e40000100a00 */
[----:B------:R-:W-:-:S07]  /*1040*/  LEPC R20, `(.L_x_16) ;  /* 0x000000001014794e */ /* 0x000fce0000000000 */
[----:B0--3--:R-:W-:Y:S05]  /*1050*/  CALL.ABS.NOINC R8 ;  /* 0x0000000008007343 */ /* 0x009fea0003c00000 */
.L_x_16:
        /* <DEDUP_REMOVED lines=23> */
.L_x_17:
        /* <DEDUP_REMOVED lines=22> */
.L_x_18:
[C---:B------:R-:W-:Y:S02]  /*1330*/  R2UR UR4, R30.reuse ;  /* 0x000000001e0472ca */ /* 0x040fe400000e0000 */
[C---:B------:R-:W-:Y:S02]  /*1340*/  R2UR UR5, R31.reuse ;  /* 0x000000001f0572ca */ /* 0x040fe400000e0000 */
[----:B------:R-:W-:Y:S02]  /*1350*/  R2UR UR6, R30 ;  /* 0x000000001e0672ca */ /* 0x000fe400000e0000 */
[----:B------:R-:W-:-:S09]  /*1360*/  R2UR UR7, R31 ;  /* 0x000000001f0772ca */ /* 0x000fd200000e0000 */
[----:B------:R-:W2:Y:S01]  /*1370*/  LDG.E R28, desc[UR4][R28.64+0xc] ;  /* 0x00000c041c1c7981 */ /* 0x000ea2000c1e1900 */
[----:B------:R-:W-:Y:S01]  /*1380*/  VIADD R11, R19, 0x3 ;  /* 0x00000003130b7836 */ /* 0x000fe20000000000 */
[----:B------:R-:W-:Y:S01]  /*1390*/  MOV R10, R18 ;  /* 0x00000012000a7202 */ /* 0x000fe20000000f00 */
[----:B------:R-:W0:Y:S01]  /*13a0*/  LDC.64 R26, c[0x4][R26] ;  /* 0x010000001a1a7b82 */ /* 0x000e220000000a00 */
[----:B------:R-:W2:Y:S01]  /*13b0*/  LDG.E R17, desc[UR6][R16.64+0xc] ;  /* 0x00000c0610117981 */ /* 0x000ea2000c1e1900 */
[----:B------:R-:W1:Y:S01]  /*13c0*/  LDCU.64 UR4, c[0x4][0x10] ;  /* 0x01000200ff0477ac */ /* 0x000e620008000a00 */
[----:B------:R-:W-:Y:S01]  /*13d0*/  MOV R6, R22 ;  /* 0x0000001600067202 */ /* 0x000fe20000000f00 */
[----:B------:R-:W-:Y:S01]  /*13e0*/  IMAD.MOV.U32 R7, RZ, RZ, R2 ;  /* 0x000000ffff077224 */ /* 0x000fe200078e0002 */
[----:B------:R3:W-:Y:S01]  /*13f0*/  STL.64 [R1], R10 ;  /* 0x0000000a01007387 */ /* 0x0007e20000100a00 */
[----:B-1----:R-:W-:Y:S02]  /*1400*/  IMAD.U32 R4, RZ, RZ, UR4 ;  /* 0x00000004ff047e24 */ /* 0x002fe4000f8e00ff */
[----:B------:R-:W-:-:S02]  /*1410*/  IMAD.U32 R5, RZ, RZ, UR5 ;  /* 0x00000005ff057e24 */ /* 0x000fc4000f8e00ff */
[----:B--2---:R-:W-:-:S04]  /*1420*/  FADD R0, R28, -R17 ;  /* 0x800000111c007221 */ /* 0x004fc80000000000 */
[----:B------:R-:W-:-:S04]  /*1430*/  FMUL R0, R0, R0 ;  /* 0x0000000000007220 */ /* 0x000fc80000400000 */
[----:B------:R-:W1:Y:S01]  /*1440*/  F2F.F64.F32 R8, R0 ;  /* 0x0000000000087310 */ /* 0x000e620000201800 */
[----:B------:R3:W-:Y:S04]  /*1450*/  STS [R23+0xc], R0 ;  /* 0x00000c0017007388 */ /* 0x0007e80000000800 */
[----:B01----:R3:W-:Y:S02]  /*1460*/  STL.64 [R1+0x8], R8 ;  /* 0x0000080801007387 */ /* 0x0037e40000100a00 */
[----:B------:R-:W-:-:S07]  /*1470*/  LEPC R20, `(.L_x_19) ;  /* 0x000000001014794e */ /* 0x000fce0000000000 */
[----:B---3--:R-:W-:Y:S05]  /*1480*/  CALL.ABS.NOINC R26 ;  /* 0x000000001a007343 */ /* 0x008fea0003c00000 */
.L_x_19:
[----:B------:R-:W-:-:S07]  /*1490*/  VIADD R19, R19, 0x4 ;  /* 0x0000000413137836 */ /* 0x000fce0000000000 */
.L_x_15:
[----:B------:R-:W1:Y:S02]  /*14a0*/  LDCU UR4, c[0x0][0x39c] ;  /* 0x00007380ff0477ac */ /* 0x000e640008000800 */
[----:B-1----:R-:W-:-:S04]  /*14b0*/  ULOP3.LUT UR4, UR4, 0x3, URZ, 0xc0, !UPT ;  /* 0x0000000304047892 */ /* 0x002fc8000f8ec0ff */
[----:B------:R-:W-:-:S09]  /*14c0*/  UISETP.NE.AND UP0, UPT, UR4, URZ, UPT ;  /* 0x000000ff0400728c */ /* 0x000fd2000bf05270 */
[----:B------:R-:W-:Y:S05]  /*14d0*/  BRA.U !UP0, `(.L_x_14) ;  /* 0x0000000508687547 */ /* 0x000fea000b800000 */
[----:B------:R-:W-:-:S09]  /*14e0*/  UISETP.NE.AND UP0, UPT, UR4, 0x1, UPT ;  /* 0x000000010400788c */ /* 0x000fd2000bf05270 */
        /* <DEDUP_REMOVED lines=21> */
[----:B------:R-:W-:Y:S01]  /*1640*/  IMAD.MOV.U32 R6, RZ, RZ, R22 ;  /* 0x000000ffff067224 */ /* 0x000fe200078e0016 */
[----:B------:R-:W-:Y:S02]  /*1650*/  MOV R7, R2 ;  /* 0x0000000200077202 */ /* 0x000fe40000000f00 */
[----:B-1----:R-:W-:Y:S01]  /*1660*/  MOV R4, UR4 ;  /* 0x0000000400047c02 */ /* 0x002fe20008000f00 */
        /* <DEDUP_REMOVED lines=8> */
.L_x_21:
[C---:B------:R-:W-:Y:S02]  /*16f0*/  R2UR UR4, R30.reuse ;  /* 0x000000001e0472ca */ /* 0x040fe400000e0000 */
[C---:B------:R-:W-:Y:S02]  /*1700*/  R2UR UR5, R31.reuse ;  /* 0x000000001f0572ca */ /* 0x040fe400000e0000 */
[----:B------:R-:W-:Y:S02]  /*1710*/  R2UR UR6, R30 ;  /* 0x000000001e0672ca */ /* 0x000fe400000e0000 */
[----:B------:R-:W-:-:S09]  /*1720*/  R2UR UR7, R31 ;  /* 0x000000001f0772ca */ /* 0x000fd200000e0000 */
[----:B------:R-:W2:Y:S01]  /*1730*/  LDG.E R26, desc[UR4][R26.64+0x4] ;  /* 0x000004041a1a7981 */ /* 0x000ea2000c1e1900 */
[----:B------:R-:W-:Y:S01]  /*1740*/  MOV R8, 0x0 ;  /* 0x0000000000087802 */ /* 0x000fe20000000f00 */
[----:B------:R-:W-:Y:S01]  /*1750*/  VIADD R13, R19, 0x1 ;  /* 0x00000001130d7836 */ /* 0x000fe20000000000 */
[----:B------:R-:W0:Y:S01]  /*1760*/  LDCU.64 UR4, c[0x4][0x10] ;  /* 0x01000200ff0477ac */ /* 0x000e220008000a00 */
[----:B------:R-:W2:Y:S01]  /*1770*/  LDG.E R17, desc[UR6][R16.64+0x4] ;  /* 0x0000040610117981 */ /* 0x000ea2000c1e1900 */
[----:B------:R-:W-:Y:S01]  /*1780*/  IMAD.MOV.U32 R12, RZ, RZ, R18 ;  /* 0x000000ffff0c7224 */ /* 0x000fe200078e0012 */
[----:B------:R-:W-:Y:S01]  /*1790*/  MOV R7, R2 ;  /* 0x0000000200077202 */ /* 0x000fe20000000f00 */
[----:B------:R-:W1:Y:S01]  /*17a0*/  LDC.64 R8, c[0x4][R8] ;  /* 0x0100000008087b82 */ /* 0x000e620000000a00 */
[----:B------:R-:W-:Y:S02]  /*17b0*/  IMAD.MOV.U32 R6, RZ, RZ, R22 ;  /* 0x000000ffff067224 */ /* 0x000fe400078e0016 */
[----:B------:R3:W-:Y:S01]  /*17c0*/  STL.64 [R1], R12 ;  /* 0x0000000c01007387 */ /* 0x0007e20000100a00 */
[----:B0-----:R-:W-:Y:S01]  /*17d0*/  MOV R4, UR4 ;  /* 0x0000000400047c02 */ /* 0x001fe20008000f00 */
[----:B------:R-:W-:-:S02]  /*17e0*/  IMAD.U32 R5, RZ, RZ, UR5 ;  /* 0x00000005ff057e24 */ /* 0x000fc4000f8e00ff */
[----:B--2---:R-:W-:-:S04]  /*17f0*/  FADD R0, R26, -R17 ;  /* 0x800000111a007221 */ /* 0x004fc80000000000 */
[----:B------:R-:W-:-:S04]  /*1800*/  FMUL R0, R0, R0 ;  /* 0x0000000000007220 */ /* 0x000fc80000400000 */
[----:B------:R-:W0:Y:S01]  /*1810*/  F2F.F64.F32 R10, R0 ;  /* 0x00000000000a7310 */ /* 0x000e220000201800 */
[----:B------:R3:W-:Y:S04]  /*1820*/  STS [R23+0x4], R0 ;  /* 0x0000040017007388 */ /* 0x0007e80000000800 */
[----:B01----:R3:W-:Y:S02]  /*1830*/  STL.64 [R1+0x8], R10 ;  /* 0x0000080a01007387 */ /* 0x0037e40000100a00 */
[----:B------:R-:W-:-:S07]  /*1840*/  LEPC R20, `(.L_x_22) ;  /* 0x000000001014794e */ /* 0x000fce0000000000 */
[----:B---3--:R-:W-:Y:S05]  /*1850*/  CALL.ABS.NOINC R8 ;  /* 0x0000000008007343 */ /* 0x008fea0003c00000 */
.L_x_22:
[----:B------:R-:W-:-:S07]  /*1860*/  VIADD R19, R19, 0x2 ;  /* 0x0000000213137836 */ /* 0x000fce0000000000 */
.L_x_20:
[----:B------:R-:W1:Y:S02]  /*1870*/  LDCU UR4, c[0x0][0x39c] ;  /* 0x00007380ff0477ac */ /* 0x000e640008000800 */
[----:B-1----:R-:W-:-:S09]  /*1880*/  ULOP3.LUT UP0, URZ, UR4, 0x1, URZ, 0xc0, !UPT ;  /* 0x0000000104ff7892 */ /* 0x002fd2000f80c0ff */
[----:B------:R-:W-:Y:S05]  /*1890*/  BRA.U !UP0, `(.L_x_14) ;  /* 0x0000000108787547 */ /* 0x000fea000b800000 */
        /* <DEDUP_REMOVED lines=9> */
[----:B--2---:R-:W-:-:S06]  /*1930*/  IMAD.WIDE R6, R3, 0x4, R6 ;  /* 0x0000000403067825 */ /* 0x004fcc00078e0206 */
[----:B------:R1:W3:Y:S01]  /*1940*/  LDG.E R7, desc[UR8][R6.64] ;  /* 0x0000000806077981 */ /* 0x0002e2000c1e1900 */
[----:B------:R-:W2:Y:S01]  /*1950*/  S2UR UR5, SR_CgaCtaId ;  /* 0x00000000000579c3 */ /* 0x000ea20000008800 */
[----:B------:R-:W-:Y:S01]  /*1960*/  UMOV UR4, 0x400 ;  /* 0x0000040000047882 */ /* 0x000fe20000000000 */
[----:B------:R-:W-:Y:S01]  /*1970*/  MOV R10, 0x0 ;  /* 0x00000000000a7802 */ /* 0x000fe20000000f00 */
[----:B------:R4:W-:Y:S05]  /*1980*/  STL.64 [R1], R18 ;  /* 0x0000001201007387 */ /* 0x0009ea0000100a00 */
[----:B------:R-:W0:Y:S01]  /*1990*/  LDC.64 R10, c[0x4][R10] ;  /* 0x010000000a0a7b82 */ /* 0x000e220000000a00 */
[----:B--2---:R-:W-:-:S06]  /*19a0*/  ULEA UR4, UR5, UR4, 0x18 ;  /* 0x0000000405047291 */ /* 0x004fcc000f8ec0ff */
[----:B------:R-:W-:-:S05]  /*19b0*/  LEA R3, R3, UR4, 0x2 ;  /* 0x0000000403037c11 */ /* 0x000fca000f8e10ff */
[----:B------:R-:W2:Y:S01]  /*19c0*/  LDCU.64 UR4, c[0x4][0x10] ;  /* 0x01000200ff0477ac */ /* 0x000ea20008000a00 */
[----:B-1----:R-:W-:Y:S01]  /*19d0*/  IMAD.MOV.U32 R6, RZ, RZ, R22 ;  /* 0x000000ffff067224 */ /* 0x002fe200078e0016 */
[----:B--2---:R-:W-:Y:S01]  /*19e0*/  MOV R5, UR5 ;  /* 0x0000000500057c02 */ /* 0x004fe20008000f00 */
[----:B---3--:R-:W-:-:S04]  /*19f0*/  FADD R0, R4, -R7 ;  /* 0x8000000704007221 */ /* 0x008fc80000000000 */
[----:B------:R-:W-:-:S04]  /*1a00*/  FMUL R0, R0, R0 ;  /* 0x0000000000007220 */ /* 0x000fc80000400000 */
[----:B------:R-:W1:Y:S01]  /*1a10*/  F2F.F64.F32 R8, R0 ;  /* 0x0000000000087310 */ /* 0x000e620000201800 */
[----:B------:R4:W-:Y:S04]  /*1a20*/  STS [R3], R0 ;  /* 0x0000000003007388 */ /* 0x0009e80000000800 */
[----:B-1----:R4:W-:Y:S01]  /*1a30*/  STL.64 [R1+0x8], R8 ;  /* 0x0000080801007387 */ /* 0x0029e20000100a00 */
[----:B------:R-:W-:Y:S02]  /*1a40*/  IMAD.U32 R4, RZ, RZ, UR4 ;  /* 0x00000004ff047e24 */ /* 0x000fe4000f8e00ff */
[----:B0-----:R-:W-:-:S07]  /*1a50*/  IMAD.MOV.U32 R7, RZ, RZ, R2 ;  /* 0x000000ffff077224 */ /* 0x001fce00078e0002 */
[----:B------:R-:W-:-:S07]  /*1a60*/  LEPC R20, `(.L_x_14) ;  /* 0x000000001014794e */ /* 0x000fce0000000000 */
[----:B----4-:R-:W-:Y:S05]  /*1a70*/  CALL.ABS.NOINC R10 ;  /* 0x000000000a007343 */ /* 0x010fea0003c00000 */
.L_x_14:
[----:B------:R-:W1:Y:S01]  /*1a80*/  LDCU UR4, c[0x0][0x398] ;  /* 0x00007300ff0477ac */ /* 0x000e620008000800 */
[----:B0-----:R-:W-:-:S04]  /*1a90*/  IADD3 R18, PT, PT, R25, R18, RZ ;  /* 0x0000001219127210 */ /* 0x001fc80007ffe0ff */
[----:B-1----:R-:W-:-:S13]  /*1aa0*/  ISETP.GE.AND P0, PT, R18, UR4, PT ;  /* 0x0000000412007c0c */ /* 0x002fda000bf06270 */
[----:B------:R-:W-:Y:S05]  /*1ab0*/  @!P0 BRA `(.L_x_23) ;  /* 0xffffffe400bc8947 */ /* 0x000fea000383ffff */
.L_x_2:
[----:B------:R-:W0:Y:S01]  /*1ac0*/  S2R R16, SR_TID.X ;  /* 0x0000000000107919 */ /* 0x000e220000002100 */
[----:B------:R-:W-:Y:S05]  /*1ad0*/  WARPSYNC.ALL ;  /* 0x0000000000007948 */ /* 0x000fea0003800000 */
[----:B------:R-:W-:Y:S06]  /*1ae0*/  BAR.SYNC.DEFER_BLOCKING 0x0 ;  /* 0x0000000000007b1d */ /* 0x000fec0000010000 */
[----:B------:R-:W-:Y:S01]  /*1af0*/  BSSY.RECONVERGENT B6, `(.L_x_24) ;  /* 0x000000b000067945 */ /* 0x000fe20003800200 */
[----:B0-----:R-:W-:-:S13]  /*1b00*/  ISETP.NE.AND P0, PT, R16, RZ, PT ;  /* 0x000000ff1000720c */ /* 0x001fda0003f05270 */
[----:B------:R-:W-:Y:S05]  /*1b10*/  @P0 BRA `(.L_x_25) ;  /* 0x0000000000200947 */ /* 0x000fea0003800000 */
[----:B------:R-:W-:Y:S01]  /*1b20*/  MOV R0, 0x0 ;  /* 0x0000000000007802 */ /* 0x000fe20000000f00 */
[----:B------:R-:W0:Y:S01]  /*1b30*/  LDCU.64 UR4, c[0x4][0x18] ;  /* 0x01000300ff0477ac */ /* 0x000e220008000a00 */
[----:B------:R-:W-:Y:S02]  /*1b40*/  CS2R R6, SRZ ;  /* 0x0000000000067805 */ /* 0x000fe4000001ff00 */
[----:B------:R1:W2:Y:S01]  /*1b50*/  LDC.64 R8, c[0x4][R0] ;  /* 0x0100000000087b82 */ /* 0x0002a20000000a00 */
[----:B0-----:R-:W-:Y:S02]  /*1b60*/  IMAD.U32 R4, RZ, RZ, UR4 ;  /* 0x00000004ff047e24 */ /* 0x001fe4000f8e00ff */
[----:B-1----:R-:W-:-:S07]  /*1b70*/  IMAD.U32 R5, RZ, RZ, UR5 ;  /* 0x00000005ff057e24 */ /* 0x002fce000f8e00ff */
[----:B------:R-:W-:-:S07]  /*1b80*/  LEPC R20, `(.L_x_25) ;  /* 0x000000001014794e */ /* 0x000fce0000000000 */
[----:B--2---:R-:W-:Y:S05]  /*1b90*/  CALL.ABS.NOINC R8 ;  /* 0x0000000008007343 */ /* 0x004fea0003c00000 */
.L_x_25:
[----:B------:R-:W-:Y:S05]  /*1ba0*/  BSYNC.RECONVERGENT B6 ;  /* 0x0000000000067941 */ /* 0x000fea0003800200 */
.L_x_24:
[----:B------:R-:W0:Y:S02]  /*1bb0*/  LDCU UR4, c[0x0][0x398] ;  /* 0x00007300ff0477ac */ /* 0x000e240008000800 */
[----:B0-----:R-:W-:-:S13]  /*1bc0*/  ISETP.GE.AND P0, PT, R16, UR4, PT ;  /* 0x0000000410007c0c */ /* 0x001fda000bf06270 */
[----:B------:R-:W-:Y:S05]  /*1bd0*/  @P0 BRA `(.L_x_26) ;  /* 0x0000000800800947 */ /* 0x000fea0003800000 */
[----:B------:R-:W0:Y:S08]  /*1be0*/  LDC R19, c[0x0][0x39c] ;  /* 0x0000e700ff137b82 */ /* 0x000e300000000800 */
[----:B------:R-:W1:Y:S01]  /*1bf0*/  LDC R25, c[0x0][0x360] ;  /* 0x0000d800ff197b82 */ /* 0x000e620000000800 */
[----:B0-----:R-:W-:-:S13]  /*1c00*/  ISETP.GT.AND P0, PT, R19, 0x1, PT ;  /* 0x000000011300780c */ /* 0x001fda0003f04270 */
[----:B-1----:R-:W-:Y:S05]  /*1c10*/  @P0 BRA `(.L_x_27) ;  /* 0x0000000000640947 */ /* 0x002fea0003800000 */
.L_x_29:
[----:B------:R-:W0:Y:S01]  /*1c20*/  S2UR UR5, SR_CgaCtaId ;  /* 0x00000000000579c3 */ /* 0x000e220000008800 */
[----:B------:R-:W1:Y:S01]  /*1c30*/  LDCU.64 UR6, c[0x0][0x398] ;  /* 0x00007300ff0677ac */ /* 0x000e620008000a00 */
[----:B------:R-:W-:Y:S01]  /*1c40*/  MOV R3, 0x0 ;  /* 0x0000000000037802 */ /* 0x000fe20000000f00 */
[----:B------:R2:W-:Y:S01]  /*1c50*/  STL [R1], R16 ;  /* 0x0000001001007387 */ /* 0x0005e20000100800 */
[----:B------:R-:W-:Y:S01]  /*1c60*/  MOV R6, R22 ;  /* 0x0000001600067202 */ /* 0x000fe20000000f00 */
[----:B------:R-:W-:Y:S01]  /*1c70*/  UMOV UR4, 0x400 ;  /* 0x0000040000047882 */ /* 0x000fe20000000000 */
[----:B------:R-:W-:Y:S02]  /*1c80*/  IMAD.MOV.U32 R7, RZ, RZ, R2 ;  /* 0x000000ffff077224 */ /* 0x000fe400078e0002 */
[----:B------:R3:W4:Y:S01]  /*1c90*/  LDC.64 R10, c[0x4][R3] ;  /* 0x01000000030a7b82 */ /* 0x0007220000000a00 */
[----:B-1----:R-:W-:Y:S01]  /*1ca0*/  IMAD R0, R16, UR7, RZ ;  /* 0x0000000710007c24 */ /* 0x002fe2000f8e02ff */
[----:B--2---:R-:W-:Y:S01]  /*1cb0*/  IADD3 R16, PT, PT, R25, R16, RZ ;  /* 0x0000001019107210 */ /* 0x004fe20007ffe0ff */
[----:B0-----:R-:W-:-:S03]  /*1cc0*/  ULEA UR4, UR5, UR4, 0x18 ;  /* 0x0000000405047291 */ /* 0x001fc6000f8ec0ff */
[----:B------:R-:W-:-:S04]  /*1cd0*/  ISETP.GE.AND P0, PT, R16, UR6, PT ;  /* 0x0000000610007c0c */ /* 0x000fc8000bf06270 */
[----:B------:R-:W-:Y:S02]  /*1ce0*/  P2R R17, PR, RZ, 0x1 ;  /* 0x00000001ff117803 */ /* 0x000fe40000000000 */
[----:B------:R-:W-:Y:S02]  /*1cf0*/  LEA R0, R0, UR4, 0x2 ;  /* 0x0000000400007c11 */ /* 0x000fe4000f8e10ff */
[----:B------:R-:W0:Y:S04]  /*1d00*/  LDCU.64 UR4, c[0x4][0x20] ;  /* 0x01000400ff0477ac */ /* 0x000e280008000a00 */
[----:B------:R-:W1:Y:S01]  /*1d10*/  LDS R0, [R0] ;  /* 0x0000000000007984 */ /* 0x000e620000000800 */
[----:B0-----:R-:W-:Y:S02]  /*1d20*/  IMAD.U32 R4, RZ, RZ, UR4 ;  /* 0x00000004ff047e24 */ /* 0x001fe4000f8e00ff */
[----:B------:R-:W-:Y:S01]  /*1d30*/  IMAD.U32 R5, RZ, RZ, UR5 ;  /* 0x00000005ff057e24 */ /* 0x000fe2000f8e00ff */
[----:B-1----:R-:W0:Y:S02]  /*1d40*/  F2F.F64.F32 R8, R0 ;  /* 0x0000000000087310 */ /* 0x002e240000201800 */
[----:B0---4-:R3:W-:Y:S04]  /*1d50*/  STL.64 [R1+0x8], R8 ;  /* 0x0000080801007387 */ /* 0x0117e80000100a00 */
[----:B------:R-:W-:-:S07]  /*1d60*/  LEPC R20, `(.L_x_28) ;  /* 0x000000001014794e */ /* 0x000fce0000000000 */
[----:B---3--:R-:W-:Y:S05]  /*1d70*/  CALL.ABS.NOINC R10 ;  /* 0x000000000a007343 */ /* 0x008fea0003c00000 */
.L_x_28:
[----:B------:R-:W-:-:S13]  /*1d80*/  ISETP.NE.AND P6, PT, R17, RZ, PT ;  /* 0x000000ff1100720c */ /* 0x000fda0003fc5270 */
[----:B------:R-:W-:Y:S05]  /*1d90*/  @!P6 BRA `(.L_x_29) ;  /* 0xfffffffc00a0e947 */ /* 0x000fea000383ffff */
[----:B------:R-:W-:Y:S05]  /*1da0*/  BRA `(.L_x_26) ;  /* 0x00000008000c7947 */ /* 0x000fea0003800000 */
.L_x_27:
[C---:B------:R-:W-:Y:S01]  /*1db0*/  VIADD R18, R19.reuse, 0x7 ;  /* 0x0000000713127836 */ /* 0x040fe20000000000 */
[C---:B------:R-:W-:Y:S01]  /*1dc0*/  IADD3 R24, PT, PT, R19.reuse, -0x2, RZ ;  /* 0xfffffffe13187810 */ /* 0x040fe20007ffe0ff */
[C---:B------:R-:W-:Y:S02]  /*1dd0*/  VIADD R23, R19.reuse, 0xf ;  /* 0x0000000f13177836 */ /* 0x040fe40000000000 */
[----:B------:R-:W-:Y:S01]  /*1de0*/  IMAD.SHL.U32 R19, R19, 0x4, RZ ;  /* 0x0000000413137824 */ /* 0x000fe200078e00ff */
[C---:B------:R-:W-:Y:S02]  /*1df0*/  LOP3.LUT R17, R18.reuse, 0x7, RZ, 0xc0, !PT ;  /* 0x0000000712117812 */ /* 0x040fe400078ec0ff */
[----:B------:R-:W-:Y:S02]  /*1e00*/  LOP3.LUT R18, R18, 0x3, RZ, 0xc0, !PT ;  /* 0x0000000312127812 */ /* 0x000fe400078ec0ff */
[----:B------:R-:W-:-:S07]  /*1e10*/  IADD3 R17, PT, PT, R17, -0x1, RZ ;  /* 0xffffffff11117810 */ /* 0x000fce0007ffe0ff */
.L_x_37:
[----:B------:R-:W0:Y:S01]  /*1e20*/  S2UR UR5, SR_CgaCtaId ;  /* 0x00000000000579c3 */ /* 0x000e220000008800 */
[----:B------:R-:W1:Y:S01]  /*1e30*/  LDCU UR6, c[0x0][0x39c] ;  /* 0x00007380ff0677ac */ /* 0x000e620008000800 */
[----:B------:R-:W-:Y:S01]  /*1e40*/  ISETP.GE.U32.AND P0, PT, R24, 0xf, PT ;  /* 0x0000000f1800780c */ /* 0x000fe20003f06070 */
[----:B------:R-:W-:Y:S01]  /*1e50*/  IMAD.MOV.U32 R5, RZ, RZ, 0x1 ;  /* 0x00000001ff057424 */ /* 0x000fe200078e00ff */
[----:B------:R-:W-:-:S04]  /*1e60*/  UMOV UR4, 0x400 ;  /* 0x0000040000047882 */ /* 0x000fc80000000000 */
[----:B------:R-:W2:Y:S01]  /*1e70*/  LDC R6, c[0x0][0x39c] ;  /* 0x0000e700ff067b82 */ /* 0x000ea20000000800 */
[----:B-1----:R-:W-:Y:S01]  /*1e80*/  IMAD R0, R16, UR6, RZ ;  /* 0x0000000610007c24 */ /* 0x002fe2000f8e02ff */
[----:B0-----:R-:W-:-:S06]  /*1e90*/  ULEA UR4, UR5, UR4, 0x18 ;  /* 0x0000000405047291 */ /* 0x001fcc000f8ec0ff */
[----:B------:R-:W-:Y:S01]  /*1ea0*/  LEA R0, R0, UR4, 0x2 ;  /* 0x0000000400007c11 */ /* 0x000fe2000f8e10ff */
[----:B--2---:R-:W-:-:S04]  /*1eb0*/  VIADD R6, R6, 0xffffffff ;  /* 0xffffffff06067836 */ /* 0x004fc80000000000 */
[----:B------:R0:W1:Y:S01]  /*1ec0*/  LDS R3, [R0] ;  /* 0x0000000000037984 */ /* 0x0000620000000800 */
[----:B------:R-:W-:Y:S05]  /*1ed0*/  @!P0 BRA `(.L_x_30) ;  /* 0x0000000000b48947 */ /* 0x000fea0003800000 */
[----:B------:R-:W-:Y:S01]  /*1ee0*/  LOP3.LUT R4, R6, 0xfffffff0, RZ, 0xc0, !PT ;  /* 0xfffffff006047812 */ /* 0x000fe200078ec0ff */
[----:B------:R-:W-:Y:S02]  /*1ef0*/  IMAD R5, R19, R16, UR4 ;  /* 0x0000000413057e24 */ /* 0x000fe4000f8e0210 */
[----:B------:R-:W-:Y:S01]  /*1f00*/  HFMA2 R8, -RZ, RZ, 0, 0 ;  /* 0x00000000ff087431 */ /* 0x000fe200000001ff */
[----:B------:R-:W-:Y:S01]  /*1f10*/  BSSY.RECONVERGENT B0, `(.L_x_31) ;  /* 0x0000028000007945 */ /* 0x000fe20003800200 */
[----:B------:R-:W-:Y:S02]  /*1f20*/  IMAD.MOV R4, RZ, RZ, -R4 ;  /* 0x000000ffff047224 */ /* 0x000fe400078e0a04 */
[----:B------:R-:W-:-:S07]  /*1f30*/  VIADD R5, R5, 0x20 ;  /* 0x0000002005057836 */ /* 0x000fce0000000000 */
.L_x_32:
[----:B------:R-:W1:Y:S01]  /*1f40*/  LDS R20, [R5+-0x1c] ;  /* 0xffffe40005147984 */ /* 0x000e620000000800 */
[----:B------:R-:W-:Y:S01]  /*1f50*/  IADD3 R4, PT, PT, R4, 0x10, RZ ;  /* 0x0000001004047810 */ /* 0x000fe20007ffe0ff */
[----:B------:R-:W-:Y:S02]  /*1f60*/  VIADD R8, R8, 0x10 ;  /* 0x0000001008087836 */ /* 0x000fe40000000000 */
[----:B------:R-:W2:Y:S01]  /*1f70*/  LDS R21, [R5+-0x18] ;  /* 0xffffe80005157984 */ /* 0x000ea20000000800 */
[----:B------:R-:W-:-:S03]  /*1f80*/  ISETP.NE.AND P0, PT, R4, RZ, PT ;  /* 0x000000ff0400720c */ /* 0x000fc60003f05270 */
[----:B------:R-:W3:Y:S04]  /*1f90*/  LDS R15, [R5+-0x14] ;  /* 0xffffec00050f7984 */ /* 0x000ee80000000800 */
[----:B------:R-:W4:Y:S04]  /*1fa0*/  LDS R14, [R5+-0x10] ;  /* 0xfffff000050e7984 */ /* 0x000f280000000800 */
[----:B------:R-:W5:Y:S04]  /*1fb0*/  LDS R13, [R5+-0xc] ;  /* 0xfffff400050d7984 */ /* 0x000f680000000800 */
[----:B------:R-:W0:Y:S04]  /*1fc0*/  LDS R12, [R5+-0x8] ;  /* 0xfffff800050c7984 */ /* 0x000e280000000800 */
[----:B------:R-:W0:Y:S04]  /*1fd0*/  LDS R10, [R5+-0x4] ;  /* 0xfffffc00050a7984 */ /* 0x000e280000000800 */
[----:B------:R-:W0:Y:S04]  /*1fe0*/  LDS R7, [R5] ;  /* 0x0000000005077984 */ /* 0x000e280000000800 */
[----:B------:R-:W0:Y:S04]  /*1ff0*/  LDS R9, [R5+0x4] ;  /* 0x0000040005097984 */ /* 0x000e280000000800 */
[----:B------:R-:W0:Y:S01]  /*2000*/  LDS R11, [R5+0x8] ;  /* 0x00000800050b7984 */ /* 0x000e220000000800 */
[----:B-1----:R-:W-:-:S03]  /*2010*/  FADD R20, R20, R3 ;  /* 0x0000000314147221 */ /* 0x002fc60000000000 */
[----:B------:R-:W1:Y:S01]  /*2020*/  LDS R3, [R5+0xc] ;  /* 0x00000c0005037984 */ /* 0x000e620000000800 */
[----:B--2---:R-:W-:-:S04]  /*2030*/  FADD R20, R20, R21 ;  /* 0x0000001514147221 */ /* 0x004fc80000000000 */
[----:B---3--:R-:W-:Y:S02]  /*2040*/  FADD R21, R20, R15 ;  /* 0x0000000f14157221 */ /* 0x008fe40000000000 */
[----:B------:R-:W2:Y:S02]  /*2050*/  LDS R15, [R5+0x10] ;  /* 0x00001000050f7984 */ /* 0x000ea40000000800 */
[----:B----4-:R-:W-:Y:S02]  /*2060*/  FADD R20, R21, R14 ;  /* 0x0000000e15147221 */ /* 0x010fe40000000000 */
[----:B------:R-:W3:Y:S02]  /*2070*/  LDS R14, [R5+0x14] ;  /* 0x00001400050e7984 */ /* 0x000ee40000000800 */
[----:B-----5:R-:W-:Y:S02]  /*2080*/  FADD R21, R20, R13 ;  /* 0x0000000d14157221 */ /* 0x020fe40000000000 */
[----:B------:R-:W4:Y:S02]  /*2090*/  LDS R13, [R5+0x18] ;  /* 0x00001800050d7984 */ /* 0x000f240000000800 */
[----:B0-----:R-:W-:-:S02]  /*20a0*/  FADD R21, R21, R12 ;  /* 0x0000000c15157221 */ /* 0x001fc40000000000 */
[----:B------:R-:W0:Y:S02]  /*20b0*/  LDS R12, [R5+0x1c] ;  /* 0x00001c00050c7984 */ /* 0x000e240000000800 */
[----:B------:R-:W-:Y:S02]  /*20c0*/  FADD R20, R21, R10 ;  /* 0x0000000a15147221 */ /* 0x000fe40000000000 */
[----:B------:R5:W0:Y:S02]  /*20d0*/  LDS R10, [R5+0x20] ;  /* 0x00002000050a7984 */ /* 0x000a240000000800 */
[----:B------:R-:W-:-:S04]  /*20e0*/  FADD R20, R20, R7 ;  /* 0x0000000714147221 */ /* 0x000fc80000000000 */
[----:B------:R-:W-:Y:S01]  /*20f0*/  FADD R20, R20, R9 ;  /* 0x0000000914147221 */ /* 0x000fe20000000000 */
[----:B-----5:R-:W-:-:S03]  /*2100*/  VIADD R5, R5, 0x40 ;  /* 0x0000004005057836 */ /* 0x020fc60000000000 */
[----:B------:R-:W-:-:S04]  /*2110*/  FADD R20, R20, R11 ;  /* 0x0000000b14147221 */ /* 0x000fc80000000000 */
[----:B-1----:R-:W-:-:S04]  /*2120*/  FADD R20, R20, R3 ;  /* 0x0000000314147221 */ /* 0x002fc80000000000 */
[----:B--2---:R-:W-:-:S04]  /*2130*/  FADD R15, R20, R15 ;  /* 0x0000000f140f7221 */ /* 0x004fc80000000000 */
[----:B---3--:R-:W-:-:S04]  /*2140*/  FADD R14, R15, R14 ;  /* 0x0000000e0f0e7221 */ /* 0x008fc80000000000 */
[----:B----4-:R-:W-:-:S04]  /*2150*/  FADD R13, R14, R13 ;  /* 0x0000000d0e0d7221 */ /* 0x010fc80000000000 */
[----:B0-----:R-:W-:-:S04]  /*2160*/  FADD R13, R13, R12 ;  /* 0x0000000c0d0d7221 */ /* 0x001fc80000000000 */
[----:B------:R-:W-:Y:S01]  /*2170*/  FADD R3, R13, R10 ;  /* 0x0000000a0d037221 */ /* 0x000fe20000000000 */
[----:B------:R-:W-:Y:S06]  /*2180*/  @P0 BRA `(.L_x_32) ;  /* 0xfffffffc006c0947 */ /* 0x000fec000383ffff */
[----:B------:R-:W-:Y:S05]  /*2190*/  BSYNC.RECONVERGENT B0 ;  /* 0x0000000000007941 */ /* 0x000fea0003800200 */
.L_x_31:
[----:B------:R-:W-:-:S07]  /*21a0*/  IADD3 R5, PT, PT, R8, 0x1, RZ ;  /* 0x0000000108057810 */ /* 0x000fce0007ffe0ff */
.L_x_30:
[----:B------:R-:W-:-:S13]  /*21b0*/  LOP3.LUT P0, RZ, R6, 0xf, RZ, 0xc0, !PT ;  /* 0x0000000f06ff7812 */ /* 0x000fda000780c0ff */
[----:B------:R-:W-:Y:S05]  /*21c0*/  @!P0 BRA `(.L_x_33) ;  /* 0x0000000000c08947 */ /* 0x000fea0003800000 */
[C---:B------:R-:W-:Y:S02]  /*21d0*/  LOP3.LUT R4, R23.reuse, 0xf, RZ, 0xc0, !PT ;  /* 0x0000000f17047812 */ /* 0x040fe400078ec0ff */
[----:B------:R-:W-:-:S03]  /*21e0*/  LOP3.LUT P1, RZ, R23, 0x7, RZ, 0xc0, !PT ;  /* 0x0000000717ff7812 */ /* 0x000fc6000782c0ff */
[----:B------:R-:W-:-:S05]  /*21f0*/  VIADD R4, R4, 0xffffffff ;  /* 0xffffffff04047836 */ /* 0x000fca0000000000 */
[----:B------:R-:W-:-:S13]  /*2200*/  ISETP.GE.U32.AND P0, PT, R4, 0x7, PT ;  /* 0x000000070400780c */ /* 0x000fda0003f06070 */
[----:B------:R-:W-:Y:S05]  /*2210*/  @!P0 BRA `(.L_x_34) ;  /* 0x0000000000488947 */ /* 0x000fea0003800000 */
[C---:B------:R-:W-:Y:S01]  /*2220*/  IMAD R4, R5.reuse, 0x4, R0 ;  /* 0x0000000405047824 */ /* 0x040fe200078e0200 */
[----:B------:R-:W-:-:S04]  /*2230*/  IADD3 R5, PT, PT, R5, 0x8, RZ ;  /* 0x0000000805057810 */ /* 0x000fc80007ffe0ff */
[----:B------:R-:W1:Y:S04]  /*2240*/  LDS R6, [R4] ;  /* 0x0000000004067984 */ /* 0x000e680000000800 */
[----:B------:R-:W2:Y:S04]  /*2250*/  LDS R7, [R4+0x4] ;  /* 0x0000040004077984 */ /* 0x000ea80000000800 */
[----:B------:R-:W3:Y:S04]  /*2260*/  LDS R9, [R4+0x8] ;  /* 0x0000080004097984 */ /* 0x000ee80000000800 */
[----:B------:R-:W4:Y:S04]  /*2270*/  LDS R11, [R4+0xc] ;  /* 0x00000c00040b7984 */ /* 0x000f280000000800 */
[----:B------:R-:W5:Y:S04]  /*2280*/  LDS R13, [R4+0x10] ;  /* 0x00001000040d7984 */ /* 0x000f680000000800 */
[----:B------:R-:W0:Y:S04]  /*2290*/  LDS R15, [R4+0x14] ;  /* 0x00001400040f7984 */ /* 0x000e280000000800 */
[----:B------:R-:W0:Y:S04]  /*22a0*/  LDS R21, [R4+0x18] ;  /* 0x0000180004157984 */ /* 0x000e280000000800 */
[----:B------:R-:W0:Y:S01]  /*22b0*/  LDS R27, [R4+0x1c] ;  /* 0x00001c00041b7984 */ /* 0x000e220000000800 */
[----:B-1----:R-:W-:-:S04]  /*22c0*/  FADD R6, R3, R6 ;  /* 0x0000000603067221 */ /* 0x002fc80000000000 */
[----:B--2---:R-:W-:-:S04]  /*22d0*/  FADD R6, R6, R7 ;  /* 0x0000000706067221 */ /* 0x004fc80000000000 */
[----:B---3--:R-:W-:-:S04]  /*22e0*/  FADD R6, R6, R9 ;  /* 0x0000000906067221 */ /* 0x008fc80000000000 */
[----:B----4-:R-:W-:-:S04]  /*22f0*/  FADD R6, R6, R11 ;  /* 0x0000000b06067221 */ /* 0x010fc80000000000 */
[----:B-----5:R-:W-:-:S04]  /*2300*/  FADD R6, R6, R13 ;  /* 0x0000000d06067221 */ /* 0x020fc80000000000 */
[----:B0-----:R-:W-:-:S04]  /*2310*/  FADD R6, R6, R15 ;  /* 0x0000000f06067221 */ /* 0x001fc80000000000 */
[----:B------:R-:W-:-:S04]  /*2320*/  FADD R6, R6, R21 ;  /* 0x0000001506067221 */ /* 0x000fc80000000000 */
[----:B------:R-:W-:-:S07]  /*2330*/  FADD R3, R6, R27 ;  /* 0x0000001b06037221 */ /* 0x000fce0000000000 */
.L_x_34:
[----:B------:R-:W-:Y:S05]  /*2340*/  @!P1 BRA `(.L_x_33) ;  /* 0x0000000000609947 */ /* 0x000fea0003800000 */
[----:B------:R-:W-:Y:S02]  /*2350*/  ISETP.GE.U32.AND P0, PT, R17, 0x3, PT ;  /* 0x000000031100780c */ /* 0x000fe40003f06070 */
[----:B------:R-:W-:-:S11]  /*2360*/  ISETP.NE.AND P1, PT, R18, RZ, PT ;  /* 0x000000ff1200720c */ /* 0x000fd60003f25270 */
[----:B------:R-:W-:Y:S05]  /*2370*/  @!P0 BRA `(.L_x_35) ;  /* 0x0000000000288947 */ /* 0x000fea0003800000 */
[C---:B------:R-:W-:Y:S01]  /*2380*/  IMAD R4, R5.reuse, 0x4, R0 ;  /* 0x0000000405047824 */ /* 0x040fe200078e0200 */
[----:B------:R-:W-:-:S04]  /*2390*/  IADD3 R5, PT, PT, R5, 0x4, RZ ;  /* 0x0000000405057810 */ /* 0x000fc80007ffe0ff */
[----:B------:R-:W1:Y:S04]  /*23a0*/  LDS R6, [R4] ;  /* 0x0000000004067984 */ /* 0x000e680000000800 */
[----:B------:R-:W2:Y:S04]  /*23b0*/  LDS R7, [R4+0x4] ;  /* 0x0000040004077984 */ /* 0x000ea80000000800 */
[----:B------:R-:W3:Y:S04]  /*23c0*/  LDS R9, [R4+0x8] ;  /* 0x0000080004097984 */ /* 0x000ee80000000800 */
[----:B------:R-:W4:Y:S01]  /*23d0*/  LDS R11, [R4+0xc] ;  /* 0x00000c00040b7984 */ /* 0x000f220000000800 */
[----:B-1----:R-:W-:-:S04]  /*23e0*/  FADD R6, R3, R6 ;  /* 0x0000000603067221 */ /* 0x002fc80000000000 */
[----:B--2---:R-:W-:-:S04]  /*23f0*/  FADD R6, R6, R7 ;  /* 0x0000000706067221 */ /* 0x004fc80000000000 */
[----:B---3--:R-:W-:-:S04]  /*2400*/  FADD R6, R6, R9 ;  /* 0x0000000906067221 */ /* 0x008fc80000000000 */
[----:B----4-:R-:W-:-:S07]  /*2410*/  FADD R3, R6, R11 ;  /* 0x0000000b06037221 */ /* 0x010fce0000000000 */
.L_x_35:
[----:B------:R-:W-:Y:S05]  /*2420*/  @!P1 BRA `(.L_x_33) ;  /* 0x0000000000289947 */ /* 0x000fea0003800000 */
[----:B------:R-:W-:Y:S01]  /*2430*/  IMAD R5, R5, 0x4, R0 ;  /* 0x0000000405057824 */ /* 0x000fe200078e0200 */
[----:B------:R-:W-:-:S04]  /*2440*/  ISETP.NE.AND P0, PT, R18, 0x1, PT ;  /* 0x000000011200780c */ /* 0x000fc80003f05270 */
[----:B------:R-:W1:Y:S02]  /*2450*/  LDS R4, [R5] ;  /* 0x0000000005047984 */ /* 0x000e640000000800 */
[----:B-1----:R-:W-:-:S07]  /*2460*/  FADD R3, R3, R4 ;  /* 0x0000000403037221 */ /* 0x002fce0000000000 */
[----:B------:R-:W-:Y:S05]  /*2470*/  @!P0 BRA `(.L_x_33) ;  /* 0x0000000000148947 */ /* 0x000fea0003800000 */
[----:B------:R-:W-:Y:S01]  /*2480*/  ISETP.NE.AND P0, PT, R18, 0x2, PT ;  /* 0x000000021200780c */ /* 0x000fe20003f05270 */
[----:B------:R-:W1:-:S12]  /*2490*/  LDS R4, [R5+0x4] ;  /* 0x0000040005047984 */ /* 0x000e580000000800 */
[----:B------:R-:W2:Y:S01]  /*24a0*/  @P0 LDS R6, [R5+0x8] ;  /* 0x0000080005060984 */ /* 0x000ea20000000800 */
[----:B-1----:R-:W-:-:S04]  /*24b0*/  FADD R3, R3, R4 ;  /* 0x0000000403037221 */ /* 0x002fc80000000000 */
[----:B--2---:R-:W-:-:S07]  /*24c0*/  @P0 FADD R3, R3, R6 ;  /* 0x0000000603030221 */ /* 0x004fce0000000000 */
.L_x_33:
[----:B-1----:R-:W1:Y:S01]  /*24d0*/  F2F.F64.F32 R10, R3 ;  /* 0x00000003000a7310 */ /* 0x002e620000201800 */
[----:B------:R-:W-:Y:S01]  /*24e0*/  MOV R8, 0x0 ;  /* 0x0000000000087802 */ /* 0x000fe20000000f00 */
[----:B------:R2:W-:Y:S01]  /*24f0*/  STS [R0], R3 ;  /* 0x0000000300007388 */ /* 0x0005e20000000800 */
[----:B------:R-:W3:Y:S01]  /*2500*/  LDCU.64 UR4, c[0x4][0x20] ;  /* 0x01000400ff0477ac */ /* 0x000ee20008000a00 */
[----:B------:R-:W-:Y:S01]  /*2510*/  MOV R6, R22 ;  /* 0x0000001600067202 */ /* 0x000fe20000000f00 */
[----:B------:R-:W-:Y:S01]  /*2520*/  IMAD.MOV.U32 R7, RZ, RZ, R2 ;  /* 0x000000ffff077224 */ /* 0x000fe200078e0002 */
[----:B------:R2:W-:Y:S01]  /*2530*/  STL [R1], R16 ;  /* 0x0000001001007387 */ /* 0x0005e20000100800 */
[----:B------:R-:W4:Y:S03]  /*2540*/  LDC.64 R8, c[0x4][R8] ;  /* 0x0100000008087b82 */ /* 0x000f260000000a00 */
[----:B-1----:R2:W-:Y:S01]  /*2550*/  STL.64 [R1+0x8], R10 ;  /* 0x0000080a01007387 */ /* 0x0025e20000100a00 */
[----:B---3--:R-:W-:Y:S01]  /*2560*/  MOV R4, UR4 ;  /* 0x0000000400047c02 */ /* 0x008fe20008000f00 */
[----:B------:R-:W-:-:S07]  /*2570*/  IMAD.U32 R5, RZ, RZ, UR5 ;  /* 0x00000005ff057e24 */ /* 0x000fce000f8e00ff */
[----:B------:R-:W-:-:S07]  /*2580*/  LEPC R20, `(.L_x_36) ;  /* 0x000000001014794e */ /* 0x000fce0000000000 */
[----:B0-2-4-:R-:W-:Y:S05]  /*2590*/  CALL.ABS.NOINC R8 ;  /* 0x0000000008007343 */ /* 0x015fea0003c00000 */
.L_x_36:
[----:B------:R-:W0:Y:S01]  /*25a0*/  LDCU UR4, c[0x0][0x398] ;  /* 0x00007300ff0477ac */ /* 0x000e220008000800 */
[----:B------:R-:W-:-:S04]  /*25b0*/  IADD3 R16, PT, PT, R25, R16, RZ ;  /* 0x0000001019107210 */ /* 0x000fc80007ffe0ff */
[----:B0-----:R-:W-:-:S13]  /*25c0*/  ISETP.GE.AND P0, PT, R16, UR4, PT ;  /* 0x0000000410007c0c */ /* 0x001fda000bf06270 */
[----:B------:R-:W-:Y:S05]  /*25d0*/  @!P0 BRA `(.L_x_37) ;  /* 0xfffffff800108947 */ /* 0x000fea000383ffff */
.L_x_26:
[----:B------:R-:W0:Y:S01]  /*25e0*/  S2R R0, SR_TID.X ;  /* 0x0000000000007919 */ /* 0x000e220000002100 */
[----:B------:R-:W-:Y:S05]  /*25f0*/  WARPSYNC.ALL ;  /* 0x0000000000007948 */ /* 0x000fea0003800000 */
[----:B------:R-:W-:Y:S01]  /*2600*/  BAR.SYNC.DEFER_BLOCKING 0x0 ;  /* 0x0000000000007b1d */ /* 0x000fe20000010000 */
[----:B0-----:R-:W-:-:S13]  /*2610*/  ISETP.NE.AND P0, PT, R0, RZ, PT ;  /* 0x000000ff0000720c */ /* 0x001fda0003f05270 */
[----:B------:R-:W-:Y:S05]  /*2620*/  @P0 EXIT ;  /* 0x000000000000094d */ /* 0x000fea0003800000 */
[----:B------:R-:W0:Y:S01]  /*2630*/  S2R R3, SR_CgaCtaId ;  /* 0x0000000000037919 */ /* 0x000e220000008800 */
[----:B------:R-:W-:Y:S01]  /*2640*/  MOV R0, 0x400 ;  /* 0x0000040000007802 */ /* 0x000fe20000000f00 */
[----:B------:R-:W1:Y:S02]  /*2650*/  LDC R2, c[0x0][0x398] ;  /* 0x0000e600ff027b82 */ /* 0x000e640000000800 */
[----:B-1----:R-:W-:Y:S02]  /*2660*/  ISETP.GE.AND P0, PT, R2, 0x2, PT ;  /* 0x000000020200780c */ /* 0x002fe40003f06270 */
[----:B0-----:R-:W-:-:S05]  /*2670*/  LEA R0, R3, R0, 0x18 ;  /* 0x0000000003007211 */ /* 0x001fca00078ec0ff */
[----:B------:R0:W1:Y:S06]  /*2680*/  LDS R7, [R0] ;  /* 0x0000000000077984 */ /* 0x00006c0000000800 */
[----:B------:R-:W-:Y:S05]  /*2690*/  @!P0 BRA `(.L_x_38) ;  /* 0x00000004007c8947 */ /* 0x000fea0003800000 */
[C---:B------:R-:W-:Y:S01]  /*26a0*/  VIADD R3, R2.reuse, 0xfffffffe ;  /* 0xfffffffe02037836 */ /* 0x040fe20000000000 */
[----:B------:R-:W-:Y:S01]  /*26b0*/  IADD3 R2, PT, PT, R2, -0x1, RZ ;  /* 0xffffffff02027810 */ /* 0x000fe20007ffe0ff */
[----:B------:R-:W-:-:S03]  /*26c0*/  IMAD.MOV.U32 R4, RZ, RZ, 0x1 ;  /* 0x00000001ff047424 */ /* 0x000fc600078e00ff */
[----:B------:R-:W-:Y:S02]  /*26d0*/  ISETP.GE.U32.AND P0, PT, R3, 0x7, PT ;  /* 0x000000070300780c */ /* 0x000fe40003f06070 */
[----:B------:R-:W-:-:S11]  /*26e0*/  LOP3.LUT R16, R2, 0x7, RZ, 0xc0, !PT ;  /* 0x0000000702107812 */ /* 0x000fd600078ec0ff */
[----:B------:R-:W-:Y:S05]  /*26f0*/  @!P0 BRA `(.L_x_39) ;  /* 0x0000000000a88947 */ /* 0x000fea0003800000 */
[----:B------:R-:W2:Y:S01]  /*2700*/  LDC R3, c[0x0][0x39c] ;  /* 0x0000e700ff037b82 */ /* 0x000ea20000000800 */
[----:B------:R-:W-:Y:S01]  /*2710*/  LOP3.LUT R5, R2, 0xfffffff8, RZ, 0xc0, !PT ;  /* 0xfffffff802057812 */ /* 0x000fe200078ec0ff */
[----:B------:R-:W-:-:S04]  /*2720*/  HFMA2 R4, -RZ, RZ, 0, 0 ;  /* 0x00000000ff047431 */ /* 0x000fc800000001ff */
[----:B------:R-:W-:Y:S01]  /*2730*/  IMAD.MOV R5, RZ, RZ, -R5 ;  /* 0x000000ffff057224 */ /* 0x000fe200078e0a05 */
[----:B--2---:R-:W-:-:S07]  /*2740*/  LEA R6, R3, R0, 0x2 ;  /* 0x0000000003067211 */ /* 0x004fce00078e10ff */
.L_x_40:
[----:B------:R-:W1:Y:S01]  /*2750*/  LDS R8, [R6] ;  /* 0x0000000006087984 */ /* 0x000e620000000800 */
[----:B------:R-:W-:Y:S01]  /*2760*/  IADD3 R5, PT, PT, R5, 0x8, RZ ;  /* 0x0000000805057810 */ /* 0x000fe20007ffe0ff */
[----:B------:R-:W-:-:S03]  /*2770*/  VIADD R4, R4, 0x8 ;  /* 0x0000000804047836 */ /* 0x000fc60000000000 */
[----:B------:R-:W-:Y:S01]  /*2780*/  ISETP.NE.AND P0, PT, R5, RZ, PT ;  /* 0x000000ff0500720c */ /* 0x000fe20003f05270 */
[----:B-12---:R-:W-:Y:S01]  /*2790*/  FADD R7, R8, R7 ;  /* 0x0000000708077221 */ /* 0x006fe20000000000 */
[C---:B------:R-:W-:Y:S01]  /*27a0*/  IMAD R8, R3.reuse, 0x4, R6 ;  /* 0x0000000403087824 */ /* 0x040fe200078e0206 */
[----:B------:R-:W-:-:S03]  /*27b0*/  LEA R6, R3, R6, 0x5 ;  /* 0x0000000603067211 */ /* 0x000fc600078e28ff */
[----:B------:R-:W-:Y:S04]  /*27c0*/  STS [R0], R7 ;  /* 0x0000000700007388 */ /* 0x000fe80000000800 */
[----:B------:R-:W1:Y:S02]  /*27d0*/  LDS R10, [R8] ;  /* 0x00000000080a7984 */ /* 0x000e640000000800 */
[----:B-1----:R-:W-:Y:S01]  /*27e0*/  FADD R9, R7, R10 ;  /* 0x0000000a07097221 */ /* 0x002fe20000000000 */
[----:B------:R-:W-:-:S04]  /*27f0*/  LEA R10, R3, R8, 0x2 ;  /* 0x00000008030a7211 */ /* 0x000fc800078e10ff */
[----:B------:R-:W-:Y:S04]  /*2800*/  STS [R0], R9 ;  /* 0x0000000900007388 */ /* 0x000fe80000000800 */
[----:B------:R-:W1:Y:S02]  /*2810*/  LDS R12, [R10] ;  /* 0x000000000a0c7984 */ /* 0x000e640000000800 */
[----:B-1----:R-:W-:Y:S01]  /*2820*/  FADD R11, R9, R12 ;  /* 0x0000000c090b7221 */ /* 0x002fe20000000000 */
[----:B------:R-:W-:-:S04]  /*2830*/  IMAD R12, R3, 0x4, R10 ;  /* 0x00000004030c7824 */ /* 0x000fc800078e020a */
        /* <DEDUP_REMOVED lines=18> */
[----:B-1----:R-:W-:-:S05]  /*2960*/  FADD R7, R11, R12 ;  /* 0x0000000c0b077221 */ /* 0x002fca0000000000 */
[----:B------:R2:W-:Y:S01]  /*2970*/  STS [R0], R7 ;  /* 0x0000000700007388 */ /* 0x0005e20000000800 */
[----:B------:R-:W-:Y:S05]  /*2980*/  @P0 BRA `(.L_x_40) ;  /* 0xfffffffc00700947 */ /* 0x000fea000383ffff */
[----:B------:R-:W-:-:S07]  /*2990*/  VIADD R4, R4, 0x1 ;  /* 0x0000000104047836 */ /* 0x000fce0000000000 */
.L_x_39:
[----:B------:R-:W-:-:S13]  /*29a0*/  ISETP.NE.AND P0, PT, R16, RZ, PT ;  /* 0x000000ff1000720c */ /* 0x000fda0003f05270 */
[----:B------:R-:W-:Y:S05]  /*29b0*/  @!P0 BRA `(.L_x_38) ;  /* 0x0000000000b48947 */ /* 0x000fea0003800000 */
[----:B------:R-:W-:Y:S02]  /*29c0*/  ISETP.GE.U32.AND P0, PT, R16, 0x4, PT ;  /* 0x000000041000780c */ /* 0x000fe40003f06070 */
[----:B------:R-:W-:-:S04]  /*29d0*/  LOP3.LUT R12, R2, 0x3, RZ, 0xc0, !PT ;  /* 0x00000003020c7812 */ /* 0x000fc800078ec0ff */
[----:B------:R-:W-:-:S07]  /*29e0*/  ISETP.NE.AND P1, PT, R12, RZ, PT ;  /* 0x000000ff0c00720c */ /* 0x000fce0003f25270 */
[----:B------:R-:W-:Y:S06]  /*29f0*/  @!P0 BRA `(.L_x_41) ;  /* 0x00000000004c8947 */ /* 0x000fec0003800000 */
[----:B------:R-:W3:Y:S02]  /*2a00*/  LDC R13, c[0x0][0x39c] ;  /* 0x0000e700ff0d7b82 */ /* 0x000ee40000000800 */
[C---:B---3--:R-:W-:Y:S01]  /*2a10*/  IMAD R3, R4.reuse, R13, RZ ;  /* 0x0000000d04037224 */ /* 0x048fe200078e02ff */
[----:B------:R-:W-:-:S04]  /*2a20*/  IADD3 R4, PT, PT, R4, 0x4, RZ ;  /* 0x0000000404047810 */ /* 0x000fc80007ffe0ff */
[----:B------:R-:W-:-:S05]  /*2a30*/  LEA R3, R3, R0, 0x2 ;  /* 0x0000000003037211 */ /* 0x000fca00078e10ff */
        /* <DEDUP_REMOVED lines=12> */
[----:B------:R-:W2:Y:S02]  /*2b00*/  LDS R10, [R10] ;  /* 0x000000000a0a7984 */ /* 0x000ea40000000800 */
[----:B--2---:R-:W-:-:S05]  /*2b10*/  FADD R7, R11, R10 ;  /* 0x0000000a0b077221 */ /* 0x004fca0000000000 */
[----:B------:R3:W-:Y:S02]  /*2b20*/  STS [R0], R7 ;  /* 0x0000000700007388 */ /* 0x0007e40000000800 */
.L_x_41:
[----:B------:R-:W-:Y:S05]  /*2b30*/  @!P1 BRA `(.L_x_38) ;  /* 0x0000000000549947 */ /* 0x000fea0003800000 */
[----:B------:R-:W-:Y:S02]  /*2b40*/  LOP3.LUT R2, R2, 0x1, RZ, 0xc0, !PT ;  /* 0x0000000102027812 */ /* 0x000fe400078ec0ff */
[----:B------:R-:W-:Y:S02]  /*2b50*/  ISETP.NE.AND P0, PT, R12, 0x1, PT ;  /* 0x000000010c00780c */ /* 0x000fe40003f05270 */
[----:B------:R-:W-:-:S13]  /*2b60*/  ISETP.NE.U32.AND P1, PT, R2, 0x1, PT ;  /* 0x000000010200780c */ /* 0x000fda0003f25070 */
[----:B------:R-:W4:Y:S01]  /*2b70*/  @!P1 LDC R9, c[0x0][0x39c] ;  /* 0x0000e700ff099b82 */ /* 0x000f220000000800 */
[----:B------:R-:W-:Y:S05]  /*2b80*/  @!P0 BRA `(.L_x_42) ;  /* 0x00000000002c8947 */ /* 0x000fea0003800000 */
[----:B------:R-:W5:Y:S02]  /*2b90*/  LDC R5, c[0x0][0x39c] ;  /* 0x0000e700ff057b82 */ /* 0x000f640000000800 */
[C---:B-----5:R-:W-:Y:S02]  /*2ba0*/  IMAD R3, R4.reuse, R5, RZ ;  /* 0x0000000504037224 */ /* 0x060fe400078e02ff */
[----:B------:R-:W-:Y:S02]  /*2bb0*/  VIADD R4, R4, 0x2 ;  /* 0x0000000204047836 */ /* 0x000fe40000000000 */
[----:B------:R-:W-:-:S05]  /*2bc0*/  IMAD R6, R3, 0x4, R0 ;  /* 0x0000000403067824 */ /* 0x000fca00078e0200 */
[----:B------:R-:W1:Y:S02]  /*2bd0*/  LDS R2, [R6] ;  /* 0x0000000006027984 */ /* 0x000e640000000800 */
[----:B-1----:R-:W-:Y:S01]  /*2be0*/  FADD R3, R7, R2 ;  /* 0x0000000207037221 */ /* 0x002fe20000000000 */
[----:B------:R-:W-:-:S04]  /*2bf0*/  LEA R2, R5, R6, 0x2 ;  /* 0x0000000605027211 */ /* 0x000fc800078e10ff */
[----:B------:R-:W-:Y:S04]  /*2c00*/  STS [R0], R3 ;  /* 0x0000000300007388 */ /* 0x000fe80000000800 */
[----:B------:R-:W2:Y:S02]  /*2c10*/  LDS R2, [R2] ;  /* 0x0000000002027984 */ /* 0x000ea40000000800 */
[----:B--23--:R-:W-:-:S05]  /*2c20*/  FADD R7, R3, R2 ;  /* 0x0000000203077221 */ /* 0x00cfca0000000000 */
[----:B------:R1:W-:Y:S02]  /*2c30*/  STS [R0], R7 ;  /* 0x0000000700007388 */ /* 0x0003e40000000800 */
.L_x_42:
[----:B----4-:R-:W-:-:S05]  /*2c40*/  @!P1 IMAD R3, R4, R9, RZ ;  /* 0x0000000904039224 */ /* 0x010fca00078e02ff */
[----:B------:R-:W-:-:S05]  /*2c50*/  @!P1 LEA R3, R3, R0, 0x2 ;  /* 0x0000000003039211 */ /* 0x000fca00078e10ff */
[----:B------:R-:W1:Y:S02]  /*2c60*/  @!P1 LDS R2, [R3] ;  /* 0x0000000003029984 */ /* 0x000e640000000800 */
[----:B-123--:R-:W-:-:S05]  /*2c70*/  @!P1 FADD R7, R7, R2 ;  /* 0x0000000207079221 */ /* 0x00efca0000000000 */
[----:B------:R4:W-:Y:S02]  /*2c80*/  @!P1 STS [R0], R7 ;  /* 0x0000000700009388 */ /* 0x0009e40000000800 */
.L_x_38:
[----:B01234-:R-:W-:Y:S01]  /*2c90*/  VIADD R0, R7, 0xf3000000 ;  /* 0xf300000007007836 */ /* 0x01ffe20000000000 */
[----:B------:R0:W1:Y:S04]  /*2ca0*/  MUFU.RSQ R2, R7 ;  /* 0x0000000700027308 */ /* 0x0000680000001400 */
[----:B------:R-:W-:-:S13]  /*2cb0*/  ISETP.GT.U32.AND P0, PT, R0, 0x727fffff, PT ;  /* 0x727fffff0000780c */ /* 0x000fda0003f04070 */
[----:B0-----:R-:W-:Y:S05]  /*2cc0*/  @!P0 BRA `(.L_x_43) ;  /* 0x0000000000108947 */ /* 0x001fea0003800000 */
[----:B------:R-:W-:Y:S02]  /*2cd0*/  MOV R0, R7 ;  /* 0x0000000700007202 */ /* 0x000fe40000000f00 */
[----:B------:R-:W-:-:S07]  /*2ce0*/  MOV R4, 0x2d00 ;  /* 0x00002d0000047802 */ /* 0x000fce0000000f00 */
[----:B-1----:R-:W-:Y:S05]  /*2cf0*/  CALL.REL.NOINC `($__internal_0_$__cuda_sm20_sqrt_rn_f32_slowpath) ;  /* 0x0000000000287944 */ /* 0x002fea0003c00000 */
[----:B------:R-:W-:Y:S05]  /*2d00*/  BRA `(.L_x_44) ;  /* 0x0000000000107947 */ /* 0x000fea0003800000 */
.L_x_43:
[C---:B-1----:R-:W-:Y:S01]  /*2d10*/  FMUL.FTZ R0, R2.reuse, R7 ;  /* 0x0000000702007220 */ /* 0x042fe20000410000 */
[----:B------:R-:W-:-:S03]  /*2d20*/  FMUL.FTZ R2, R2, 0.5 ;  /* 0x3f00000002027820 */ /* 0x000fc60000410000 */
[----:B------:R-:W-:-:S04]  /*2d30*/  FFMA R5, -R0, R0, R7 ;  /* 0x0000000000057223 */ /* 0x000fc80000000107 */
[----:B------:R-:W-:-:S07]  /*2d40*/  FFMA R5, R5, R2, R0 ;  /* 0x0000000205057223 */ /* 0x000fce0000000000 */
.L_x_44:
[----:B------:R-:W0:Y:S01]  /*2d50*/  LDC.64 R2, c[0x0][0x390] ;  /* 0x0000e400ff027b82 */ /* 0x000e220000000a00 */
[----:B------:R-:W-:Y:S02]  /*2d60*/  R2UR UR4, R30 ;  /* 0x000000001e0472ca */ /* 0x000fe400000e0000 */
[----:B------:R-:W-:-:S13]  /*2d70*/  R2UR UR5, R31 ;  /* 0x000000001f0572ca */ /* 0x000fda00000e0000 */
[----:B0-----:R-:W-:Y:S01]  /*2d80*/  STG.E desc[UR4][R2.64], R5 ;  /* 0x0000000502007986 */ /* 0x001fe2000c101904 */
[----:B------:R-:W-:Y:S05]  /*2d90*/  EXIT ;  /* 0x000000000000794d */ /* 0x000fea0003800000 */
        .weak           $__internal_0_$__cuda_sm20_sqrt_rn_f32_slowpath
        .type           $__internal_0_$__cuda_sm20_sqrt_rn_f32_slowpath,@function
        .size           $__internal_0_$__cuda_sm20_sqrt_rn_f32_slowpath,(.L_x_47 - $__internal_0_$__cuda_sm20_sqrt_rn_f32_slowpath)
$__internal_0_$__cuda_sm20_sqrt_rn_f32_slowpath:
[----:B------:R-:W-:-:S13]  /*2da0*/  LOP3.LUT P0, RZ, R0, 0x7fffffff, RZ, 0xc0, !PT ;  /* 0x7fffffff00ff7812 */ /* 0x000fda000780c0ff */
[----:B------:R-:W-:Y:S01]  /*2db0*/  @!P0 IMAD.MOV.U32 R2, RZ, RZ, R0 ;  /* 0x000000ffff028224 */ /* 0x000fe200078e0000 */
[----:B------:R-:W-:Y:S06]  /*2dc0*/  @!P0 BRA `(.L_x_45) ;  /* 0x0000000000448947 */ /* 0x000fec0003800000 */
[----:B------:R-:W-:-:S13]  /*2dd0*/  FSETP.GEU.FTZ.AND P0, PT, R0, RZ, PT ;  /* 0x000000ff0000720b */ /* 0x000fda0003f1e000 */
[----:B------:R-:W-:Y:S01]  /*2de0*/  @!P0 MOV R2, 0x7fffffff ;  /* 0x7fffffff00028802 */ /* 0x000fe20000000f00 */
[----:B------:R-:W-:Y:S06]  /*2df0*/  @!P0 BRA `(.L_x_45) ;  /* 0x0000000000388947 */ /* 0x000fec0003800000 */
[----:B------:R-:W-:-:S13]  /*2e00*/  FSETP.GTU.FTZ.AND P0, PT, |R0|, +INF , PT ;  /* 0x7f8000000000780b */ /* 0x000fda0003f1c200 */
[----:B------:R-:W-:Y:S01]  /*2e10*/  @P0 FADD.FTZ R2, R0, 1 ;  /* 0x3f80000000020421 */ /* 0x000fe20000010000 */
[----:B------:R-:W-:Y:S06]  /*2e20*/  @P0 BRA `(.L_x_45) ;  /* 0x00000000002c0947 */ /* 0x000fec0003800000 */
[----:B------:R-:W-:-:S13]  /*2e30*/  FSETP.NEU.FTZ.AND P0, PT, |R0|, +INF , PT ;  /* 0x7f8000000000780b */ /* 0x000fda0003f1d200 */
[----:B------:R-:W-:Y:S01]  /*2e40*/  @!P0 IMAD.MOV.U32 R2, RZ, RZ, R0 ;  /* 0x000000ffff028224 */ /* 0x000fe200078e0000 */
[----:B------:R-:W-:Y:S06]  /*2e50*/  @!P0 BRA `(.L_x_45) ;  /* 0x0000000000208947 */ /* 0x000fec0003800000 */
[----:B------:R-:W-:-:S04]  /*2e60*/  FFMA R0, R0, 1.84467440737095516160e+19, RZ ;  /* 0x5f80000000007823 */ /* 0x000fc800000000ff */
[----:B------:R-:W0:Y:S02]  /*2e70*/  MUFU.RSQ R3, R0 ;  /* 0x0000000000037308 */ /* 0x000e240000001400 */
[----:B0-----:R-:W-:Y:S01]  /*2e80*/  FMUL.FTZ R5, R0, R3 ;  /* 0x0000000300057220 */ /* 0x001fe20000410000 */
[----:B------:R-:W-:-:S03]  /*2e90*/  FMUL.FTZ R3, R3, 0.5 ;  /* 0x3f00000003037820 */ /* 0x000fc60000410000 */
[----:B------:R-:W-:-:S04]  /*2ea0*/  FADD.FTZ R2, -R5, -RZ ;  /* 0x800000ff05027221 */ /* 0x000fc80000010100 */
[----:B------:R-:W-:-:S04]  /*2eb0*/  FFMA R2, R5, R2, R0 ;  /* 0x0000000205027223 */ /* 0x000fc80000000000 */
[----:B------:R-:W-:-:S04]  /*2ec0*/  FFMA R2, R2, R3, R5 ;  /* 0x0000000302027223 */ /* 0x000fc80000000005 */
[----:B------:R-:W-:-:S07]  /*2ed0*/  FMUL.FTZ R2, R2, 2.3283064365386962891e-10 ;  /* 0x2f80000002027820 */ /* 0x000fce0000410000 */
.L_x_45:
[----:B------:R-:W-:Y:S01]  /*2ee0*/  HFMA2 R3, -RZ, RZ, 0, 0 ;  /* 0x00000000ff037431 */ /* 0x000fe200000001ff */
[----:B------:R-:W-:Y:S01]  /*2ef0*/  MOV R5, R2 ;  /* 0x0000000200057202 */ /* 0x000fe20000000f00 */
[----:B------:R-:W-:-:S04]  /*2f00*/  IMAD.MOV.U32 R2, RZ, RZ, R4 ;  /* 0x000000ffff027224 */ /* 0x000fc800078e0004 */
[----:B------:R-:W-:Y:S05]  /*2f10*/  RET.REL.NODEC R2 `(_Z15two_norm_kernelPKfS0_Pfii) ;  /* 0xffffffd002387950 */ /* 0x000fea0003c3ffff */
.L_x_46:
[----:B------:R-:W-:-:S00]  /*2f20*/  BRA `(.L_x_46) ;  /* 0xfffffffc00fc7947 */ /* 0x000fc0000383ffff */
[----:B------:R-:W-:-:S00]  /*2f30*/  NOP ;  /* 0x0000000000007918 */ /* 0x000fc00000000000 */
        /* <DEDUP_REMOVED lines=12> */
.L_x_47:


//--------------------- .nv.global.init           --------------------------
	.section	.nv.global.init,"aw",@progbits
.nv.global.init:
	.type		$str,@object
	.size		$str,($str$2 - $str)
$str:
        /*0000*/ 	.byte	0x61, 0x66, 0x74, 0x65, 0x72, 0x20, 0x63, 0x6f, 0x6d, 0x70, 0x75, 0x74, 0x65, 0x20, 0x61, 0x2d
        /*0010*/ 	.byte	0x62, 0x3a, 0x0a, 0x00
	.type		$str$2,@object
	.size		$str$2,($str$3 - $str$2)
$str$2:
        /*0014*/ 	.byte	0x61, 0x66, 0x74, 0x65, 0x72, 0x20, 0x61, 0x64, 0x64, 0x20, 0x72, 0x6f, 0x77, 0x73, 0x20, 0x74
        /*0024*/ 	.byte	0x6f, 0x20, 0x66, 0x69, 0x72, 0x73, 0x74, 0x20, 0x63, 0x6f, 0x6c, 0x0a, 0x00
	.type		$str$3,@object
	.size		$str$3,($str$1 - $str$3)
$str$3:
        /*0031*/ 	.byte	0x74, 0x65, 0x6e, 0x73, 0x6f, 0x72, 0x20, 0x61, 0x2d, 0x62, 0x2c, 0x72, 0x6f, 0x77, 0x3d, 0x25
        /*0041*/ 	.byte	0x64, 0x2c, 0x20, 0x76, 0x61, 0x6c, 0x75, 0x65, 0x3d, 0x25, 0x66, 0x0a, 0x00
	.type		$str$1,@object
	.size		$str$1,(.L_1 - $str$1)
$str$1:
        /*004e*/ 	.byte	0x74, 0x65, 0x6e, 0x73, 0x6f, 0x72, 0x20, 0x61, 0x2d, 0x62, 0x2c, 0x63, 0x6f, 0x6f, 0x72, 0x64
        /*005e*/ 	.byte	0x3d, 0x28, 0x25, 0x64, 0x2c, 0x25, 0x64, 0x29, 0x2c, 0x20, 0x76, 0x61, 0x6c, 0x75, 0x65, 0x3d
        /*006e*/ 	.byte	0x25, 0x66, 0x0a, 0x00
.L_1:


//--------------------- .nv.shared._Z15two_norm_kernelPKfS0_Pfii --------------------------
	.section	.nv.shared._Z15two_norm_kernelPKfS0_Pfii,"aw",@nobits
	.sectionflags	@""
	.align	4
.nv.shared._Z15two_norm_kernelPKfS0_Pfii:
	.zero		17408


//--------------------- .nv.shared.reserved.0     --------------------------
	.section	.nv.shared.reserved.0,"aw",@nobits
	.weak		__nv_reservedSMEM_offset_0_alias
	.size		__nv_reservedSMEM_offset_0_alias, 0, 64
	.other		__nv_reservedSMEM_offset_0_alias,@"STO_CUDA_RESERVED_SHARED STV_DEFAULT"
__nv_reservedSMEM_offset_0_alias:
	.zero		0
	.zero		64


//--------------------- .nv.constant0._Z15two_norm_kernelPKfS0_Pfii --------------------------
	.section	.nv.constant0._Z15two_norm_kernelPKfS0_Pfii,"a",@progbits
	.sectionflags	@""
	.align	4
.nv.constant0._Z15two_norm_kernelPKfS0_Pfii:
	.zero		928


//--------------------- SYMBOLS --------------------------

	.type		.nv.reservedSmem.offset0,@object
	.size		.nv.reservedSmem.offset0,0x4
	.type		.nv.reservedSmem.cap,@object
	.size		.nv.reservedSmem.cap,0x4
	.type		vprintf,@function
